//
// Generated by NVIDIA NVVM Compiler
//
// Compiler Build ID: CL-36424714
// Cuda compilation tools, release 13.0, V13.0.88
// Based on NVVM 20.0.0
//

.version 9.0
.target sm_100
.address_size 64

	// .globl	update_velocity
.const .align 4 .u32 g;
.const .align 4 .u32 time_step;
.const .align 4 .u32 particle_count;

.visible .entry update_velocity(
	.param .u64 .ptr .align 1 update_velocity_param_0,
	.param .u64 .ptr .align 1 update_velocity_param_1,
	.param .u64 .ptr .align 1 update_velocity_param_2,
	.param .u64 .ptr .align 1 update_velocity_param_3,
	.param .u64 .ptr .align 1 update_velocity_param_4,
	.param .u64 .ptr .align 1 update_velocity_param_5,
	.param .u64 .ptr .align 1 update_velocity_param_6
)
{
	.reg .pred 	%p<41>;
	.reg .b32 	%r<63>;
	.reg .b32 	%f<295>;
	.reg .b64 	%rd<36>;

	ld.param.u64 	%rd22, [update_velocity_param_0];
	ld.param.u64 	%rd23, [update_velocity_param_1];
	ld.param.u64 	%rd24, [update_velocity_param_2];
	ld.param.u64 	%rd25, [update_velocity_param_3];
	ld.param.u64 	%rd19, [update_velocity_param_4];
	ld.param.u64 	%rd20, [update_velocity_param_5];
	ld.param.u64 	%rd21, [update_velocity_param_6];
	cvta.to.global.u64 	%rd34, %rd25;
	cvta.to.global.u64 	%rd33, %rd24;
	cvta.to.global.u64 	%rd32, %rd23;
	cvta.to.global.u64 	%rd35, %rd22;
	mov.u32 	%r11, %ctaid.x;
	mov.u32 	%r12, %ntid.x;
	mov.u32 	%r13, %tid.x;
	mad.lo.s32 	%r1, %r11, %r12, %r13;
	ld.const.u32 	%r2, [particle_count];
	setp.ge.u32 	%p1, %r1, %r2;
	@%p1 bra 	$L__BB0_26;
	mul.wide.u32 	%rd26, %r1, 4;
	add.s64 	%rd27, %rd35, %rd26;
	ld.global.u32 	%r3, [%rd27];
	setp.eq.s32 	%p2, %r2, 1;
	@%p2 bra 	$L__BB0_26;
	add.s64 	%rd5, %rd32, %rd26;
	add.s64 	%rd6, %rd33, %rd26;
	add.s64 	%rd7, %rd34, %rd26;
	cvta.to.global.u64 	%rd29, %rd19;
	add.s64 	%rd8, %rd29, %rd26;
	ld.const.u32 	%r14, [time_step];
	cvt.rn.f32.u32 	%f1, %r14;
	cvta.to.global.u64 	%rd30, %rd20;
	add.s64 	%rd9, %rd30, %rd26;
	cvta.to.global.u64 	%rd31, %rd21;
	add.s64 	%rd10, %rd31, %rd26;
	neg.s32 	%r62, %r2;
	neg.s32 	%r61, %r1;
$L__BB0_3:
	setp.eq.s32 	%p3, %r61, 0;
	@%p3 bra 	$L__BB0_25;
	ld.global.f32 	%f2, [%rd5];
	ld.global.f32 	%f3, [%rd32];
	sub.f32 	%f4, %f2, %f3;
	abs.f32 	%f5, %f4;
	setp.eq.f32 	%p4, %f4, 0f3F800000;
	mov.f32 	%f291, 0f3F800000;
	@%p4 bra 	$L__BB0_9;
	setp.num.f32 	%p5, %f5, %f5;
	@%p5 bra 	$L__BB0_7;
	mov.f32 	%f89, 0f40000000;
	add.rn.f32 	%f291, %f4, %f89;
	bra.uni 	$L__BB0_9;
$L__BB0_7:
	setp.lt.f32 	%p6, %f5, 0f00800000;
	mul.f32 	%f34, %f5, 0f4B800000;
	selp.f32 	%f35, %f34, %f5, %p6;
	mov.b32 	%r15, %f35;
	add.s32 	%r16, %r15, -1060439283;
	and.b32  	%r17, %r16, -8388608;
	sub.s32 	%r18, %r15, %r17;
	mov.b32 	%f36, %r18;
	cvt.rn.f32.s32 	%f37, %r17;
	selp.f32 	%f38, 0fC1C00000, 0f00000000, %p6;
	fma.rn.f32 	%f39, %f37, 0f34000000, %f38;
	add.f32 	%f40, %f36, 0fBF800000;
	add.f32 	%f41, %f36, 0f3F800000;
	rcp.approx.ftz.f32 	%f42, %f41;
	add.f32 	%f43, %f40, %f40;
	mul.f32 	%f44, %f43, %f42;
	mul.f32 	%f45, %f44, %f44;
	neg.f32 	%f46, %f44;
	sub.f32 	%f47, %f40, %f44;
	add.f32 	%f48, %f47, %f47;
	fma.rn.f32 	%f49, %f46, %f40, %f48;
	mul.rn.f32 	%f50, %f42, %f49;
	fma.rn.f32 	%f51, %f45, 0f3A2C32E4, 0f3B52E7DB;
	fma.rn.f32 	%f52, %f51, %f45, 0f3C93BB73;
	fma.rn.f32 	%f53, %f52, %f45, 0f3DF6384F;
	mul.rn.f32 	%f54, %f53, %f45;
	fma.rn.f32 	%f55, %f44, 0f3FB8AA3B, %f39;
	mul.f32 	%f56, %f54, 0f40400000;
	sub.f32 	%f57, %f39, %f55;
	fma.rn.f32 	%f58, %f44, 0f3FB8AA3B, %f57;
	fma.rn.f32 	%f59, %f50, 0f3FB8AA3B, %f58;
	fma.rn.f32 	%f60, %f44, 0f32A55E34, %f59;
	fma.rn.f32 	%f61, %f56, %f50, %f60;
	fma.rn.f32 	%f62, %f54, %f44, %f61;
	add.rn.f32 	%f63, %f55, %f62;
	mov.f32 	%f64, 0f40000000;
	mul.rn.f32 	%f65, %f63, %f64;
	cvt.rni.f32.f32 	%f66, %f65;
	sub.f32 	%f67, %f65, %f66;
	neg.f32 	%f68, %f65;
	fma.rn.f32 	%f69, %f63, 0f40000000, %f68;
	neg.f32 	%f70, %f55;
	add.rn.f32 	%f71, %f63, %f70;
	neg.f32 	%f72, %f71;
	add.rn.f32 	%f73, %f62, %f72;
	fma.rn.f32 	%f74, %f73, 0f40000000, %f69;
	add.f32 	%f75, %f67, %f74;
	setp.gt.f32 	%p7, %f66, 0f00000000;
	selp.b32 	%r19, 0, -2097152000, %p7;
	setp.neu.f32 	%p8, %f4, 0f00000000;
	setp.neu.f32 	%p9, %f5, 0f7F800000;
	setp.lt.f32 	%p10, %f65, 0f00000000;
	selp.f32 	%f76, 0f00000000, 0f7F800000, %p10;
	abs.f32 	%f77, %f65;
	setp.gt.f32 	%p11, %f77, 0f43180000;
	cvt.rzi.s32.f32 	%r20, %f66;
	shl.b32 	%r21, %r20, 23;
	sub.s32 	%r22, %r21, %r19;
	mov.b32 	%f78, %r22;
	add.s32 	%r23, %r19, 2130706432;
	mov.b32 	%f79, %r23;
	fma.rn.f32 	%f80, %f75, 0f391FCB8E, 0f3AAF85ED;
	fma.rn.f32 	%f81, %f80, %f75, 0f3C1D9856;
	fma.rn.f32 	%f82, %f81, %f75, 0f3D6357BB;
	fma.rn.f32 	%f83, %f82, %f75, 0f3E75FDEC;
	fma.rn.f32 	%f84, %f83, %f75, 0f3F317218;
	fma.rn.f32 	%f85, %f84, %f75, 0f3F800000;
	mul.f32 	%f86, %f85, %f79;
	mul.f32 	%f87, %f86, %f78;
	selp.f32 	%f291, %f76, %f87, %p11;
	and.pred  	%p12, %p8, %p9;
	@%p12 bra 	$L__BB0_9;
	add.f32 	%f88, %f4, %f4;
	mov.b32 	%r24, %f88;
	and.b32  	%r25, %r24, 2147483647;
	mov.b32 	%f291, %r25;
$L__BB0_9:
	ld.global.f32 	%f10, [%rd6];
	ld.global.f32 	%f11, [%rd33];
	sub.f32 	%f12, %f10, %f11;
	abs.f32 	%f13, %f12;
	setp.eq.f32 	%p13, %f12, 0f3F800000;
	mov.f32 	%f292, 0f3F800000;
	@%p13 bra 	$L__BB0_14;
	setp.num.f32 	%p14, %f13, %f13;
	@%p14 bra 	$L__BB0_12;
	mov.f32 	%f148, 0f40000000;
	add.rn.f32 	%f292, %f12, %f148;
	bra.uni 	$L__BB0_14;
$L__BB0_12:
	abs.f32 	%f91, %f12;
	setp.lt.f32 	%p15, %f91, 0f00800000;
	mul.f32 	%f93, %f91, 0f4B800000;
	selp.f32 	%f94, %f93, %f91, %p15;
	mov.b32 	%r26, %f94;
	add.s32 	%r27, %r26, -1060439283;
	and.b32  	%r28, %r27, -8388608;
	sub.s32 	%r29, %r26, %r28;
	mov.b32 	%f95, %r29;
	cvt.rn.f32.s32 	%f96, %r28;
	selp.f32 	%f97, 0fC1C00000, 0f00000000, %p15;
	fma.rn.f32 	%f98, %f96, 0f34000000, %f97;
	add.f32 	%f99, %f95, 0fBF800000;
	add.f32 	%f100, %f95, 0f3F800000;
	rcp.approx.ftz.f32 	%f101, %f100;
	add.f32 	%f102, %f99, %f99;
	mul.f32 	%f103, %f102, %f101;
	mul.f32 	%f104, %f103, %f103;
	neg.f32 	%f105, %f103;
	sub.f32 	%f106, %f99, %f103;
	add.f32 	%f107, %f106, %f106;
	fma.rn.f32 	%f108, %f105, %f99, %f107;
	mul.rn.f32 	%f109, %f101, %f108;
	fma.rn.f32 	%f110, %f104, 0f3A2C32E4, 0f3B52E7DB;
	fma.rn.f32 	%f111, %f110, %f104, 0f3C93BB73;
	fma.rn.f32 	%f112, %f111, %f104, 0f3DF6384F;
	mul.rn.f32 	%f113, %f112, %f104;
	fma.rn.f32 	%f114, %f103, 0f3FB8AA3B, %f98;
	mul.f32 	%f115, %f113, 0f40400000;
	sub.f32 	%f116, %f98, %f114;
	fma.rn.f32 	%f117, %f103, 0f3FB8AA3B, %f116;
	fma.rn.f32 	%f118, %f109, 0f3FB8AA3B, %f117;
	fma.rn.f32 	%f119, %f103, 0f32A55E34, %f118;
	fma.rn.f32 	%f120, %f115, %f109, %f119;
	fma.rn.f32 	%f121, %f113, %f103, %f120;
	add.rn.f32 	%f122, %f114, %f121;
	mov.f32 	%f123, 0f40000000;
	mul.rn.f32 	%f124, %f122, %f123;
	cvt.rni.f32.f32 	%f125, %f124;
	sub.f32 	%f126, %f124, %f125;
	neg.f32 	%f127, %f124;
	fma.rn.f32 	%f128, %f122, 0f40000000, %f127;
	neg.f32 	%f129, %f114;
	add.rn.f32 	%f130, %f122, %f129;
	neg.f32 	%f131, %f130;
	add.rn.f32 	%f132, %f121, %f131;
	fma.rn.f32 	%f133, %f132, 0f40000000, %f128;
	add.f32 	%f134, %f126, %f133;
	setp.gt.f32 	%p16, %f125, 0f00000000;
	selp.b32 	%r30, 0, -2097152000, %p16;
	setp.neu.f32 	%p17, %f12, 0f00000000;
	setp.neu.f32 	%p18, %f91, 0f7F800000;
	setp.lt.f32 	%p19, %f124, 0f00000000;
	selp.f32 	%f135, 0f00000000, 0f7F800000, %p19;
	abs.f32 	%f136, %f124;
	setp.gt.f32 	%p20, %f136, 0f43180000;
	cvt.rzi.s32.f32 	%r31, %f125;
	shl.b32 	%r32, %r31, 23;
	sub.s32 	%r33, %r32, %r30;
	mov.b32 	%f137, %r33;
	add.s32 	%r34, %r30, 2130706432;
	mov.b32 	%f138, %r34;
	fma.rn.f32 	%f139, %f134, 0f391FCB8E, 0f3AAF85ED;
	fma.rn.f32 	%f140, %f139, %f134, 0f3C1D9856;
	fma.rn.f32 	%f141, %f140, %f134, 0f3D6357BB;
	fma.rn.f32 	%f142, %f141, %f134, 0f3E75FDEC;
	fma.rn.f32 	%f143, %f142, %f134, 0f3F317218;
	fma.rn.f32 	%f144, %f143, %f134, 0f3F800000;
	mul.f32 	%f145, %f144, %f138;
	mul.f32 	%f146, %f145, %f137;
	selp.f32 	%f292, %f135, %f146, %p20;
	and.pred  	%p21, %p17, %p18;
	@%p21 bra 	$L__BB0_14;
	add.f32 	%f147, %f12, %f12;
	mov.b32 	%r35, %f147;
	and.b32  	%r36, %r35, 2147483647;
	mov.b32 	%f292, %r36;
$L__BB0_14:
	add.f32 	%f18, %f291, %f292;
	ld.global.f32 	%f19, [%rd7];
	ld.global.f32 	%f20, [%rd34];
	sub.f32 	%f21, %f19, %f20;
	abs.f32 	%f22, %f21;
	setp.eq.f32 	%p22, %f21, 0f3F800000;
	mov.f32 	%f293, 0f3F800000;
	@%p22 bra 	$L__BB0_19;
	setp.num.f32 	%p23, %f22, %f22;
	@%p23 bra 	$L__BB0_17;
	mov.f32 	%f207, 0f40000000;
	add.rn.f32 	%f293, %f21, %f207;
	bra.uni 	$L__BB0_19;
$L__BB0_17:
	abs.f32 	%f150, %f21;
	setp.lt.f32 	%p24, %f150, 0f00800000;
	mul.f32 	%f152, %f150, 0f4B800000;
	selp.f32 	%f153, %f152, %f150, %p24;
	mov.b32 	%r37, %f153;
	add.s32 	%r38, %r37, -1060439283;
	and.b32  	%r39, %r38, -8388608;
	sub.s32 	%r40, %r37, %r39;
	mov.b32 	%f154, %r40;
	cvt.rn.f32.s32 	%f155, %r39;
	selp.f32 	%f156, 0fC1C00000, 0f00000000, %p24;
	fma.rn.f32 	%f157, %f155, 0f34000000, %f156;
	add.f32 	%f158, %f154, 0fBF800000;
	add.f32 	%f159, %f154, 0f3F800000;
	rcp.approx.ftz.f32 	%f160, %f159;
	add.f32 	%f161, %f158, %f158;
	mul.f32 	%f162, %f161, %f160;
	mul.f32 	%f163, %f162, %f162;
	neg.f32 	%f164, %f162;
	sub.f32 	%f165, %f158, %f162;
	add.f32 	%f166, %f165, %f165;
	fma.rn.f32 	%f167, %f164, %f158, %f166;
	mul.rn.f32 	%f168, %f160, %f167;
	fma.rn.f32 	%f169, %f163, 0f3A2C32E4, 0f3B52E7DB;
	fma.rn.f32 	%f170, %f169, %f163, 0f3C93BB73;
	fma.rn.f32 	%f171, %f170, %f163, 0f3DF6384F;
	mul.rn.f32 	%f172, %f171, %f163;
	fma.rn.f32 	%f173, %f162, 0f3FB8AA3B, %f157;
	mul.f32 	%f174, %f172, 0f40400000;
	sub.f32 	%f175, %f157, %f173;
	fma.rn.f32 	%f176, %f162, 0f3FB8AA3B, %f175;
	fma.rn.f32 	%f177, %f168, 0f3FB8AA3B, %f176;
	fma.rn.f32 	%f178, %f162, 0f32A55E34, %f177;
	fma.rn.f32 	%f179, %f174, %f168, %f178;
	fma.rn.f32 	%f180, %f172, %f162, %f179;
	add.rn.f32 	%f181, %f173, %f180;
	mov.f32 	%f182, 0f40000000;
	mul.rn.f32 	%f183, %f181, %f182;
	cvt.rni.f32.f32 	%f184, %f183;
	sub.f32 	%f185, %f183, %f184;
	neg.f32 	%f186, %f183;
	fma.rn.f32 	%f187, %f181, 0f40000000, %f186;
	neg.f32 	%f188, %f173;
	add.rn.f32 	%f189, %f181, %f188;
	neg.f32 	%f190, %f189;
	add.rn.f32 	%f191, %f180, %f190;
	fma.rn.f32 	%f192, %f191, 0f40000000, %f187;
	add.f32 	%f193, %f185, %f192;
	setp.gt.f32 	%p25, %f184, 0f00000000;
	selp.b32 	%r41, 0, -2097152000, %p25;
	setp.neu.f32 	%p26, %f21, 0f00000000;
	setp.neu.f32 	%p27, %f150, 0f7F800000;
	setp.lt.f32 	%p28, %f183, 0f00000000;
	selp.f32 	%f194, 0f00000000, 0f7F800000, %p28;
	abs.f32 	%f195, %f183;
	setp.gt.f32 	%p29, %f195, 0f43180000;
	cvt.rzi.s32.f32 	%r42, %f184;
	shl.b32 	%r43, %r42, 23;
	sub.s32 	%r44, %r43, %r41;
	mov.b32 	%f196, %r44;
	add.s32 	%r45, %r41, 2130706432;
	mov.b32 	%f197, %r45;
	fma.rn.f32 	%f198, %f193, 0f391FCB8E, 0f3AAF85ED;
	fma.rn.f32 	%f199, %f198, %f193, 0f3C1D9856;
	fma.rn.f32 	%f200, %f199, %f193, 0f3D6357BB;
	fma.rn.f32 	%f201, %f200, %f193, 0f3E75FDEC;
	fma.rn.f32 	%f202, %f201, %f193, 0f3F317218;
	fma.rn.f32 	%f203, %f202, %f193, 0f3F800000;
	mul.f32 	%f204, %f203, %f197;
	mul.f32 	%f205, %f204, %f196;
	selp.f32 	%f293, %f194, %f205, %p29;
	and.pred  	%p30, %p26, %p27;
	@%p30 bra 	$L__BB0_19;
	add.f32 	%f206, %f21, %f21;
	mov.b32 	%r46, %f206;
	and.b32  	%r47, %r46, 2147483647;
	mov.b32 	%f293, %r47;
$L__BB0_19:
	add.f32 	%f209, %f18, %f293;
	sqrt.rn.f32 	%f27, %f209;
	ld.global.u32 	%r48, [%rd35];
	mul.lo.s32 	%r8, %r48, %r3;
	abs.f32 	%f28, %f27;
	setp.eq.f32 	%p31, %f27, 0f3F800000;
	mov.f32 	%f294, 0f3F800000;
	@%p31 bra 	$L__BB0_24;
	setp.num.f32 	%p32, %f28, %f28;
	@%p32 bra 	$L__BB0_22;
	mov.f32 	%f267, 0f40000000;
	add.rn.f32 	%f294, %f27, %f267;
	bra.uni 	$L__BB0_24;
$L__BB0_22:
	abs.f32 	%f210, %f27;
	setp.lt.f32 	%p33, %f210, 0f00800000;
	mul.f32 	%f212, %f210, 0f4B800000;
	selp.f32 	%f213, %f212, %f210, %p33;
	mov.b32 	%r49, %f213;
	add.s32 	%r50, %r49, -1060439283;
	and.b32  	%r51, %r50, -8388608;
	sub.s32 	%r52, %r49, %r51;
	mov.b32 	%f214, %r52;
	cvt.rn.f32.s32 	%f215, %r51;
	selp.f32 	%f216, 0fC1C00000, 0f00000000, %p33;
	fma.rn.f32 	%f217, %f215, 0f34000000, %f216;
	add.f32 	%f218, %f214, 0fBF800000;
	add.f32 	%f219, %f214, 0f3F800000;
	rcp.approx.ftz.f32 	%f220, %f219;
	add.f32 	%f221, %f218, %f218;
	mul.f32 	%f222, %f221, %f220;
	mul.f32 	%f223, %f222, %f222;
	neg.f32 	%f224, %f222;
	sub.f32 	%f225, %f218, %f222;
	add.f32 	%f226, %f225, %f225;
	fma.rn.f32 	%f227, %f224, %f218, %f226;
	mul.rn.f32 	%f228, %f220, %f227;
	fma.rn.f32 	%f229, %f223, 0f3A2C32E4, 0f3B52E7DB;
	fma.rn.f32 	%f230, %f229, %f223, 0f3C93BB73;
	fma.rn.f32 	%f231, %f230, %f223, 0f3DF6384F;
	mul.rn.f32 	%f232, %f231, %f223;
	fma.rn.f32 	%f233, %f222, 0f3FB8AA3B, %f217;
	mul.f32 	%f234, %f232, 0f40400000;
	sub.f32 	%f235, %f217, %f233;
	fma.rn.f32 	%f236, %f222, 0f3FB8AA3B, %f235;
	fma.rn.f32 	%f237, %f228, 0f3FB8AA3B, %f236;
	fma.rn.f32 	%f238, %f222, 0f32A55E34, %f237;
	fma.rn.f32 	%f239, %f234, %f228, %f238;
	fma.rn.f32 	%f240, %f232, %f222, %f239;
	add.rn.f32 	%f241, %f233, %f240;
	mov.f32 	%f242, 0f40000000;
	mul.rn.f32 	%f243, %f241, %f242;
	cvt.rni.f32.f32 	%f244, %f243;
	sub.f32 	%f245, %f243, %f244;
	neg.f32 	%f246, %f243;
	fma.rn.f32 	%f247, %f241, 0f40000000, %f246;
	neg.f32 	%f248, %f233;
	add.rn.f32 	%f249, %f241, %f248;
	neg.f32 	%f250, %f249;
	add.rn.f32 	%f251, %f240, %f250;
	fma.rn.f32 	%f252, %f251, 0f40000000, %f247;
	add.f32 	%f253, %f245, %f252;
	setp.gt.f32 	%p34, %f244, 0f00000000;
	selp.b32 	%r53, 0, -2097152000, %p34;
	setp.neu.f32 	%p35, %f27, 0f00000000;
	setp.neu.f32 	%p36, %f210, 0f7F800000;
	setp.lt.f32 	%p37, %f243, 0f00000000;
	selp.f32 	%f254, 0f00000000, 0f7F800000, %p37;
	abs.f32 	%f255, %f243;
	setp.gt.f32 	%p38, %f255, 0f43180000;
	cvt.rzi.s32.f32 	%r54, %f244;
	shl.b32 	%r55, %r54, 23;
	sub.s32 	%r56, %r55, %r53;
	mov.b32 	%f256, %r56;
	add.s32 	%r57, %r53, 2130706432;
	mov.b32 	%f257, %r57;
	fma.rn.f32 	%f258, %f253, 0f391FCB8E, 0f3AAF85ED;
	fma.rn.f32 	%f259, %f258, %f253, 0f3C1D9856;
	fma.rn.f32 	%f260, %f259, %f253, 0f3D6357BB;
	fma.rn.f32 	%f261, %f260, %f253, 0f3E75FDEC;
	fma.rn.f32 	%f262, %f261, %f253, 0f3F317218;
	fma.rn.f32 	%f263, %f262, %f253, 0f3F800000;
	mul.f32 	%f264, %f263, %f257;
	mul.f32 	%f265, %f264, %f256;
	selp.f32 	%f294, %f254, %f265, %p38;
	and.pred  	%p39, %p35, %p36;
	@%p39 bra 	$L__BB0_24;
	add.f32 	%f266, %f27, %f27;
	mov.b32 	%r58, %f266;
	and.b32  	%r59, %r58, 2147483647;
	mov.b32 	%f294, %r59;
$L__BB0_24:
	cvt.rn.f32.s32 	%f268, %r8;
	div.rn.f32 	%f269, %f268, %f294;
	ld.const.u32 	%r60, [g];
	cvt.rn.f32.u32 	%f270, %r60;
	mul.f32 	%f271, %f269, %f270;
	sub.f32 	%f272, %f3, %f2;
	div.rn.f32 	%f273, %f272, %f27;
	mul.f32 	%f274, %f271, %f273;
	sub.f32 	%f275, %f11, %f10;
	div.rn.f32 	%f276, %f275, %f27;
	mul.f32 	%f277, %f271, %f276;
	sub.f32 	%f278, %f20, %f19;
	div.rn.f32 	%f279, %f278, %f27;
	mul.f32 	%f280, %f271, %f279;
	ld.global.f32 	%f281, [%rd8];
	cvt.rn.f32.s32 	%f282, %r3;
	div.rn.f32 	%f283, %f274, %f282;
	fma.rn.f32 	%f284, %f283, %f1, %f281;
	st.global.f32 	[%rd8], %f284;
	ld.global.f32 	%f285, [%rd9];
	div.rn.f32 	%f286, %f277, %f282;
	fma.rn.f32 	%f287, %f286, %f1, %f285;
	st.global.f32 	[%rd9], %f287;
	ld.global.f32 	%f288, [%rd10];
	div.rn.f32 	%f289, %f280, %f282;
	fma.rn.f32 	%f290, %f289, %f1, %f288;
	st.global.f32 	[%rd10], %f290;
$L__BB0_25:
	add.s32 	%r62, %r62, 1;
	add.s32 	%r61, %r61, 1;
	add.s64 	%rd35, %rd35, 4;
	add.s64 	%rd34, %rd34, 4;
	add.s64 	%rd33, %rd33, 4;
	add.s64 	%rd32, %rd32, 4;
	setp.ne.s32 	%p40, %r62, -1;
	@%p40 bra 	$L__BB0_3;
$L__BB0_26:
	ret;

}
	// .globl	update_position
.visible .entry update_position(
	.param .u64 .ptr .align 1 update_position_param_0,
	.param .u64 .ptr .align 1 update_position_param_1,
	.param .u64 .ptr .align 1 update_position_param_2,
	.param .u64 .ptr .align 1 update_position_param_3,
	.param .u64 .ptr .align 1 update_position_param_4,
	.param .u64 .ptr .align 1 update_position_param_5
)
{
	.reg .pred 	%p<2>;
	.reg .b32 	%r<7>;
	.reg .b32 	%f<11>;
	.reg .b64 	%rd<20>;

	ld.param.u64 	%rd1, [update_position_param_0];
	ld.param.u64 	%rd2, [update_position_param_1];
	ld.param.u64 	%rd3, [update_position_param_2];
	ld.param.u64 	%rd4, [update_position_param_3];
	ld.param.u64 	%rd5, [update_position_param_4];
	ld.param.u64 	%rd6, [update_position_param_5];
	mov.u32 	%r2, %ctaid.x;
	mov.u32 	%r3, %ntid.x;
	mov.u32 	%r4, %tid.x;
	mad.lo.s32 	%r1, %r2, %r3, %r4;
	ld.const.u32 	%r5, [particle_count];
	setp.ge.u32 	%p1, %r1, %r5;
	@%p1 bra 	$L__BB1_2;
	cvta.to.global.u64 	%rd7, %rd1;
	cvta.to.global.u64 	%rd8, %rd4;
	cvta.to.global.u64 	%rd9, %rd2;
	cvta.to.global.u64 	%rd10, %rd5;
	cvta.to.global.u64 	%rd11, %rd3;
	cvta.to.global.u64 	%rd12, %rd6;
	mul.wide.u32 	%rd13, %r1, 4;
	add.s64 	%rd14, %rd7, %rd13;
	ld.global.f32 	%f1, [%rd14];
	add.s64 	%rd15, %rd8, %rd13;
	ld.global.f32 	%f2, [%rd15];
	ld.const.u32 	%r6, [time_step];
	cvt.rn.f32.u32 	%f3, %r6;
	fma.rn.f32 	%f4, %f2, %f3, %f1;
	st.global.f32 	[%rd14], %f4;
	add.s64 	%rd16, %rd9, %rd13;
	ld.global.f32 	%f5, [%rd16];
	add.s64 	%rd17, %rd10, %rd13;
	ld.global.f32 	%f6, [%rd17];
	fma.rn.f32 	%f7, %f6, %f3, %f5;
	st.global.f32 	[%rd16], %f7;
	add.s64 	%rd18, %rd11, %rd13;
	ld.global.f32 	%f8, [%rd18];
	add.s64 	%rd19, %rd12, %rd13;
	ld.global.f32 	%f9, [%rd19];
	fma.rn.f32 	%f10, %f9, %f3, %f8;
	st.global.f32 	[%rd18], %f10;
$L__BB1_2:
	ret;

}


// ===== COMPILED SASS (sm_100) =====

	.target	sm_100

	.elftype	@"ET_EXEC"


//--------------------- .note.nv.tkinfo           --------------------------
	.section	.note.nv.tkinfo,"",@"SHT_NOTE"
	.sectionflags	@"SHF_NOTE_NV_TKINFO"
	.tkinfo
        /*0018*/ 	.word	0x00000002
        /*0030*/ 	.string	""
        /*0030*/ 	.string	"ptxas"
        /*0030*/ 	.string	"Cuda compilation tools, release 13.0, V13.0.88"
        /*0030*/ 	.string	"Build cuda_13.0.r13.0/compiler.36424714_0"
        /*0030*/ 	.string	"-arch sm_100 -m 64 "



//--------------------- .note.nv.cuinfo           --------------------------
	.section	.note.nv.cuinfo,"",@"SHT_NOTE"
	.sectionflags	@"SHF_NOTE_NV_CUINFO"
        /*0018*/ 	.short	0x0002
        /*001a*/ 	.short	0x0064
        /*001c*/ 	.short	0x0082
	.zero		2


//--------------------- .nv.info                  --------------------------
	.section	.nv.info,"",@"SHT_CUDA_INFO"
	.align	4


	//----- nvinfo : EIATTR_REGCOUNT
	.align		4
        /*0000*/ 	.byte	0x04, 0x2f
        /*0002*/ 	.short	(.L_4 - .L_3)
	.align		4
.L_3:
        /*0004*/ 	.word	index@(update_velocity)
        /*0008*/ 	.word	0x00000026


	//----- nvinfo : EIATTR_FRAME_SIZE
	.align		4
.L_4:
        /*000c*/ 	.byte	0x04, 0x11
        /*000e*/ 	.short	(.L_6 - .L_5)
	.align		4
.L_5:
        /*0010*/ 	.word	index@($__internal_1_$__cuda_sm3x_div_rn_noftz_f32_slowpath)
        /*0014*/ 	.word	0x00000000


	//----- nvinfo : EIATTR_FRAME_SIZE
	.align		4
.L_6:
        /*0018*/ 	.byte	0x04, 0x11
        /*001a*/ 	.short	(.L_8 - .L_7)
	.align		4
.L_7:
        /*001c*/ 	.word	index@($__internal_0_$__cuda_sm20_sqrt_rn_f32_slowpath)
        /*0020*/ 	.word	0x00000000


	//----- nvinfo : EIATTR_FRAME_SIZE
	.align		4
.L_8:
        /*0024*/ 	.byte	0x04, 0x11
        /*0026*/ 	.short	(.L_10 - .L_9)
	.align		4
.L_9:
        /*0028*/ 	.word	index@(update_velocity)
        /*002c*/ 	.word	0x00000000


	//----- nvinfo : EIATTR_REGCOUNT
	.align		4
.L_10:
        /*0030*/ 	.byte	0x04, 0x2f
        /*0032*/ 	.short	(.L_12 - .L_11)
	.align		4
.L_11:
        /*0034*/ 	.word	index@(update_position)
        /*0038*/ 	.word	0x00000014


	//----- nvinfo : EIATTR_FRAME_SIZE
	.align		4
.L_12:
        /*003c*/ 	.byte	0x04, 0x11
        /*003e*/ 	.short	(.L_14 - .L_13)
	.align		4
.L_13:
        /*0040*/ 	.word	index@(update_position)
        /*0044*/ 	.word	0x00000000


	//----- nvinfo : EIATTR_MIN_STACK_SIZE
	.align		4
.L_14:
        /*0048*/ 	.byte	0x04, 0x12
        /*004a*/ 	.short	(.L_16 - .L_15)
	.align		4
.L_15:
        /*004c*/ 	.word	index@(update_position)
        /*0050*/ 	.word	0x00000000


	//----- nvinfo : EIATTR_MIN_STACK_SIZE
	.align		4
.L_16:
        /*0054*/ 	.byte	0x04, 0x12
        /*0056*/ 	.short	(.L_18 - .L_17)
	.align		4
.L_17:
        /*0058*/ 	.word	index@(update_velocity)
        /*005c*/ 	.word	0x00000000
.L_18:


//--------------------- .nv.compat                --------------------------
	.section	.nv.compat,"",@"SHT_CUDA_COMPAT_INFO"
	.align	4
        /*0000*/ 	.byte	0x02, 0x09, 0x00, 0x00, 0x02, 0x02, 0x01, 0x00, 0x02, 0x05, 0x05, 0x00, 0x03, 0x07, 0x01, 0x01
        /*0010*/ 	.byte	0x02, 0x03, 0x00, 0x00, 0x02, 0x06, 0x01, 0x00, 0x04, 0x0b, 0x08, 0x00, 0x01, 0x00, 0x00, 0x00
        /*0020*/ 	.byte	0x00, 0x00, 0x00, 0x00


//--------------------- .nv.info.update_position  --------------------------
	.section	.nv.info.update_position,"",@"SHT_CUDA_INFO"
	.sectionflags	@""
	.align	4


	//----- nvinfo : EIATTR_CUDA_API_VERSION
	.align		4
        /*0000*/ 	.byte	0x04, 0x37
        /*0002*/ 	.short	(.L_20 - .L_19)
.L_19:
        /*0004*/ 	.word	0x00000082


	//----- nvinfo : EIATTR_KPARAM_INFO
	.align		4
.L_20:
        /*0008*/ 	.byte	0x04, 0x17
        /*000a*/ 	.short	(.L_22 - .L_21)
.L_21:
        /*000c*/ 	.word	0x00000000
        /*0010*/ 	.short	0x0005
        /*0012*/ 	.short	0x0028
        /*0014*/ 	.byte	0x00, 0xf5, 0x21, 0x00


	//----- nvinfo : EIATTR_KPARAM_INFO
	.align		4
.L_22:
        /*0018*/ 	.byte	0x04, 0x17
        /*001a*/ 	.short	(.L_24 - .L_23)
.L_23:
        /*001c*/ 	.word	0x00000000
        /*0020*/ 	.short	0x0004
        /*0022*/ 	.short	0x0020
        /*0024*/ 	.byte	0x00, 0xf5, 0x21, 0x00


	//----- nvinfo : EIATTR_KPARAM_INFO
	.align		4
.L_24:
        /*0028*/ 	.byte	0x04, 0x17
        /*002a*/ 	.short	(.L_26 - .L_25)
.L_25:
        /*002c*/ 	.word	0x00000000
        /*0030*/ 	.short	0x0003
        /*0032*/ 	.short	0x0018
        /*0034*/ 	.byte	0x00, 0xf5, 0x21, 0x00


	//----- nvinfo : EIATTR_KPARAM_INFO
	.align		4
.L_26:
        /*0038*/ 	.byte	0x04, 0x17
        /*003a*/ 	.short	(.L_28 - .L_27)
.L_27:
        /*003c*/ 	.word	0x00000000
        /*0040*/ 	.short	0x0002
        /*0042*/ 	.short	0x0010
        /*0044*/ 	.byte	0x00, 0xf5, 0x21, 0x00


	//----- nvinfo : EIATTR_KPARAM_INFO
	.align		4
.L_28:
        /*0048*/ 	.byte	0x04, 0x17
        /*004a*/ 	.short	(.L_30 - .L_29)
.L_29:
        /*004c*/ 	.word	0x00000000
        /*0050*/ 	.short	0x0001
        /*0052*/ 	.short	0x0008
        /*0054*/ 	.byte	0x00, 0xf5, 0x21, 0x00


	//----- nvinfo : EIATTR_KPARAM_INFO
	.align		4
.L_30:
        /*0058*/ 	.byte	0x04, 0x17
        /*005a*/ 	.short	(.L_32 - .L_31)
.L_31:
        /*005c*/ 	.word	0x00000000
        /*0060*/ 	.short	0x0000
        /*0062*/ 	.short	0x0000
        /*0064*/ 	.byte	0x00, 0xf5, 0x21, 0x00


	//----- nvinfo : EIATTR_SPARSE_MMA_MASK
	.align		4
.L_32:
        /*0068*/ 	.byte	0x03, 0x50
        /*006a*/ 	.short	0x0000


	//----- nvinfo : EIATTR_MAXREG_COUNT
	.align		4
        /*006c*/ 	.byte	0x03, 0x1b
        /*006e*/ 	.short	0x00ff


	//----- nvinfo : EIATTR_MERCURY_ISA_VERSION
	.align		4
        /*0070*/ 	.byte	0x03, 0x5f
        /*0072*/ 	.short	0x0101


	//----- nvinfo : EIATTR_VRC_CTA_INIT_COUNT
	.align		4
        /*0074*/ 	.byte	0x02, 0x4a
	.zero		1
	.zero		1


	//----- nvinfo : EIATTR_EXIT_INSTR_OFFSETS
	.align		4
        /*0078*/ 	.byte	0x04, 0x1c
        /*007a*/ 	.short	(.L_34 - .L_33)


	//   ....[0]....
.L_33:
        /*007c*/ 	.word	0x00000070


	//   ....[1]....
        /*0080*/ 	.word	0x00000230


	//----- nvinfo : EIATTR_CBANK_PARAM_SIZE
	.align		4
.L_34:
        /*0084*/ 	.byte	0x03, 0x19
        /*0086*/ 	.short	0x0030


	//----- nvinfo : EIATTR_PARAM_CBANK
	.align		4
        /*0088*/ 	.byte	0x04, 0x0a
        /*008a*/ 	.short	(.L_36 - .L_35)
	.align		4
.L_35:
        /*008c*/ 	.word	index@(.nv.constant0.update_position)
        /*0090*/ 	.short	0x0380
        /*0092*/ 	.short	0x0030


	//----- nvinfo : EIATTR_SW_WAR
	.align		4
.L_36:
        /*0094*/ 	.byte	0x04, 0x36
        /*0096*/ 	.short	(.L_38 - .L_37)
.L_37:
        /*0098*/ 	.word	0x00000008
.L_38:


//--------------------- .nv.info.update_velocity  --------------------------
	.section	.nv.info.update_velocity,"",@"SHT_CUDA_INFO"
	.sectionflags	@""
	.align	4


	//----- nvinfo : EIATTR_CUDA_API_VERSION
	.align		4
        /*0000*/ 	.byte	0x04, 0x37
        /*0002*/ 	.short	(.L_40 - .L_39)
.L_39:
        /*0004*/ 	.word	0x00000082


	//----- nvinfo : EIATTR_KPARAM_INFO
	.align		4
.L_40:
        /*0008*/ 	.byte	0x04, 0x17
        /*000a*/ 	.short	(.L_42 - .L_41)
.L_41:
        /*000c*/ 	.word	0x00000000
        /*0010*/ 	.short	0x0006
        /*0012*/ 	.short	0x0030
        /*0014*/ 	.byte	0x00, 0xf5, 0x21, 0x00


	//----- nvinfo : EIATTR_KPARAM_INFO
	.align		4
.L_42:
        /*0018*/ 	.byte	0x04, 0x17
        /*001a*/ 	.short	(.L_44 - .L_43)
.L_43:
        /*001c*/ 	.word	0x00000000
        /*0020*/ 	.short	0x0005
        /*0022*/ 	.short	0x0028
        /*0024*/ 	.byte	0x00, 0xf5, 0x21, 0x00


	//----- nvinfo : EIATTR_KPARAM_INFO
	.align		4
.L_44:
        /*0028*/ 	.byte	0x04, 0x17
        /*002a*/ 	.short	(.L_46 - .L_45)
.L_45:
        /*002c*/ 	.word	0x00000000
        /*0030*/ 	.short	0x0004
        /*0032*/ 	.short	0x0020
        /*0034*/ 	.byte	0x00, 0xf5, 0x21, 0x00


	//----- nvinfo : EIATTR_KPARAM_INFO
	.align		4
.L_46:
        /*0038*/ 	.byte	0x04, 0x17
        /*003a*/ 	.short	(.L_48 - .L_47)
.L_47:
        /*003c*/ 	.word	0x00000000
        /*0040*/ 	.short	0x0003
        /*0042*/ 	.short	0x0018
        /*0044*/ 	.byte	0x00, 0xf5, 0x21, 0x00


	//----- nvinfo : EIATTR_KPARAM_INFO
	.align		4
.L_48:
        /*0048*/ 	.byte	0x04, 0x17
        /*004a*/ 	.short	(.L_50 - .L_49)
.L_49:
        /*004c*/ 	.word	0x00000000
        /*0050*/ 	.short	0x0002
        /*0052*/ 	.short	0x0010
        /*0054*/ 	.byte	0x00, 0xf5, 0x21, 0x00


	//----- nvinfo : EIATTR_KPARAM_INFO
	.align		4
.L_50:
        /*0058*/ 	.byte	0x04, 0x17
        /*005a*/ 	.short	(.L_52 - .L_51)
.L_51:
        /*005c*/ 	.word	0x00000000
        /*0060*/ 	.short	0x0001
        /*0062*/ 	.short	0x0008
        /*0064*/ 	.byte	0x00, 0xf5, 0x21, 0x00


	//----- nvinfo : EIATTR_KPARAM_INFO
	.align		4
.L_52:
        /*0068*/ 	.byte	0x04, 0x17
        /*006a*/ 	.short	(.L_54 - .L_53)
.L_53:
        /*006c*/ 	.word	0x00000000
        /*0070*/ 	.short	0x0000
        /*0072*/ 	.short	0x0000
        /*0074*/ 	.byte	0x00, 0xf5, 0x21, 0x00


	//----- nvinfo : EIATTR_SPARSE_MMA_MASK
	.align		4
.L_54:
        /*0078*/ 	.byte	0x03, 0x50
        /*007a*/ 	.short	0x0000


	//----- nvinfo : EIATTR_MAXREG_COUNT
	.align		4
        /*007c*/ 	.byte	0x03, 0x1b
        /*007e*/ 	.short	0x00ff


	//----- nvinfo : EIATTR_MERCURY_ISA_VERSION
	.align		4
        /*0080*/ 	.byte	0x03, 0x5f
        /*0082*/ 	.short	0x0101


	//----- nvinfo : EIATTR_VRC_CTA_INIT_COUNT
	.align		4
        /*0084*/ 	.byte	0x02, 0x4a
	.zero		1
	.zero		1


	//----- nvinfo : EIATTR_EXIT_INSTR_OFFSETS
	.align		4
        /*0088*/ 	.byte	0x04, 0x1c
        /*008a*/ 	.short	(.L_56 - .L_55)


	//   ....[0]....
.L_55:
        /*008c*/ 	.word	0x000000b0


	//   ....[1]....
        /*0090*/ 	.word	0x000000d0


	//   ....[2]....
        /*0094*/ 	.word	0x00001e10


	//----- nvinfo : EIATTR_CRS_STACK_SIZE
	.align		4
.L_56:
        /*0098*/ 	.byte	0x04, 0x1e
        /*009a*/ 	.short	(.L_58 - .L_57)
.L_57:
        /*009c*/ 	.word	0x00000000


	//----- nvinfo : EIATTR_CBANK_PARAM_SIZE
	.align		4
.L_58:
        /*00a0*/ 	.byte	0x03, 0x19
        /*00a2*/ 	.short	0x0038


	//----- nvinfo : EIATTR_PARAM_CBANK
	.align		4
        /*00a4*/ 	.byte	0x04, 0x0a
        /*00a6*/ 	.short	(.L_60 - .L_59)
	.align		4
.L_59:
        /*00a8*/ 	.word	index@(.nv.constant0.update_velocity)
        /*00ac*/ 	.short	0x0380
        /*00ae*/ 	.short	0x0038


	//----- nvinfo : EIATTR_SW_WAR
	.align		4
.L_60:
        /*00b0*/ 	.byte	0x04, 0x36
        /*00b2*/ 	.short	(.L_62 - .L_61)
.L_61:
        /*00b4*/ 	.word	0x00000008
.L_62:


//--------------------- .nv.callgraph             --------------------------
	.section	.nv.callgraph,"",@"SHT_CUDA_CALLGRAPH"
	.align	4
	.sectionentsize	8
	.align		4
        /*0000*/ 	.word	0x00000000
	.align		4
        /*0004*/ 	.word	0xffffffff
	.align		4
        /*0008*/ 	.word	0x00000000
	.align		4
        /*000c*/ 	.word	0xfffffffe
	.align		4
        /*0010*/ 	.word	0x00000000
	.align		4
        /*0014*/ 	.word	0xfffffffd
	.align		4
        /*0018*/ 	.word	0x00000000
	.align		4
        /*001c*/ 	.word	0xfffffffc


//--------------------- .nv.constant3             --------------------------
	.section	.nv.constant3,"a",@progbits
	.align	4
.nv.constant3:
	.type		g,@object
	.size		g,(time_step - g)
g:
	.zero		4
	.type		time_step,@object
	.size		time_step,(particle_count - time_step)
time_step:
	.zero		4
	.type		particle_count,@object
	.size		particle_count,(.L_2 - particle_count)
particle_count:
	.zero		4
.L_2:


//--------------------- .text.update_position     --------------------------
	.section	.text.update_position,"ax",@progbits
	.align	128
        .global         update_position
        .type           update_position,@function
        .size           update_position,(.L_x_44 - update_position)
        .other          update_position,@"STO_CUDA_ENTRY STV_DEFAULT"
update_position:
.text.update_position:
[----:B------:R-:W-:Y:S01]  /*0000*/  LDC R1, c[0x0][0x37c] ;  /* 0x0000df00ff017b82 */ /* 0x000fe20000000800 */
[----:B------:R-:W0:Y:S07]  /*0010*/  S2R R3, SR_TID.X ;  /* 0x0000000000037919 */ /* 0x000e2e0000002100 */
[----:B------:R-:W0:Y:S01]  /*0020*/  S2UR UR4, SR_CTAID.X ;  /* 0x00000000000479c3 */ /* 0x000e220000002500 */
[----:B------:R-:W1:Y:S07]  /*0030*/  LDCU UR5, c[0x3][0x8] ;  /* 0x00c00100ff0577ac */ /* 0x000e6e0008000800 */
[----:B------:R-:W0:Y:S02]  /*0040*/  LDC R0, c[0x0][0x360] ;  /* 0x0000d800ff007b82 */ /* 0x000e240000000800 */
[----:B0-----:R-:W-:-:S05]  /*0050*/  IMAD R0, R0, UR4, R3 ;  /* 0x0000000400007c24 */ /* 0x001fca000f8e0203 */
[----:B-1----:R-:W-:-:S13]  /*0060*/  ISETP.GE.U32.AND P0, PT, R0, UR5, PT ;  /* 0x0000000500007c0c */ /* 0x002fda000bf06070 */
[----:B------:R-:W-:Y:S05]  /*0070*/  @P0 EXIT ;  /* 0x000000000000094d */ /* 0x000fea0003800000 */
[----:B------:R-:W0:Y:S01]  /*0080*/  LDC.64 R4, c[0x0][0x398] ;  /* 0x0000e600ff047b82 */ /* 0x000e220000000a00 */
[----:B------:R-:W1:Y:S01]  /*0090*/  LDCU.64 UR4, c[0x0][0x358] ;  /* 0x00006b00ff0477ac */ /* 0x000e620008000a00 */
[----:B------:R-:W2:Y:S06]  /*00a0*/  LDCU UR6, c[0x3][0x4] ;  /* 0x00c00080ff0677ac */ /* 0x000eac0008000800 */
[----:B------:R-:W3:Y:S08]  /*00b0*/  LDC.64 R2, c[0x0][0x380] ;  /* 0x0000e000ff027b82 */ /* 0x000ef00000000a00 */
[----:B------:R-:W4:Y:S01]  /*00c0*/  LDC.64 R8, c[0x0][0x3a0] ;  /* 0x0000e800ff087b82 */ /* 0x000f220000000a00 */
[----:B0-----:R-:W-:-:S07]  /*00d0*/  IMAD.WIDE.U32 R4, R0, 0x4, R4 ;  /* 0x0000000400047825 */ /* 0x001fce00078e0004 */
[----:B------:R-:W0:Y:S01]  /*00e0*/  LDC.64 R6, c[0x0][0x388] ;  /* 0x0000e200ff067b82 */ /* 0x000e220000000a00 */
[----:B-1----:R-:W5:Y:S01]  /*00f0*/  LDG.E R5, desc[UR4][R4.64] ;  /* 0x0000000404057981 */ /* 0x002f62000c1e1900 */
[----:B---3--:R-:W-:-:S05]  /*0100*/  IMAD.WIDE.U32 R2, R0, 0x4, R2 ;  /* 0x0000000400027825 */ /* 0x008fca00078e0002 */
[----:B------:R-:W5:Y:S01]  /*0110*/  LDG.E R10, desc[UR4][R2.64] ;  /* 0x00000004020a7981 */ /* 0x000f62000c1e1900 */
[----:B--2---:R-:W-:Y:S01]  /*0120*/  I2FP.F32.U32 R12, UR6 ;  /* 0x00000006000c7c45 */ /* 0x004fe20008201000 */
[----:B----4-:R-:W-:-:S04]  /*0130*/  IMAD.WIDE.U32 R8, R0, 0x4, R8 ;  /* 0x0000000400087825 */ /* 0x010fc800078e0008 */
[----:B0-----:R-:W-:-:S04]  /*0140*/  IMAD.WIDE.U32 R6, R0, 0x4, R6 ;  /* 0x0000000400067825 */ /* 0x001fc800078e0006 */
[----:B-----5:R-:W-:Y:S02]  /*0150*/  FFMA R13, R5, R12, R10 ;  /* 0x0000000c050d7223 */ /* 0x020fe4000000000a */
[----:B------:R-:W0:Y:S03]  /*0160*/  LDC.64 R10, c[0x0][0x3a8] ;  /* 0x0000ea00ff0a7b82 */ /* 0x000e260000000a00 */
[----:B------:R-:W-:Y:S04]  /*0170*/  STG.E desc[UR4][R2.64], R13 ;  /* 0x0000000d02007986 */ /* 0x000fe8000c101904 */
[----:B------:R-:W2:Y:S01]  /*0180*/  LDG.E R8, desc[UR4][R8.64] ;  /* 0x0000000408087981 */ /* 0x000ea2000c1e1900 */
[----:B------:R-:W1:Y:S03]  /*0190*/  LDC.64 R4, c[0x0][0x390] ;  /* 0x0000e400ff047b82 */ /* 0x000e660000000a00 */
[----:B------:R-:W2:Y:S01]  /*01a0*/  LDG.E R15, desc[UR4][R6.64] ;  /* 0x00000004060f7981 */ /* 0x000ea2000c1e1900 */
[----:B0-----:R-:W-:-:S04]  /*01b0*/  IMAD.WIDE.U32 R10, R0, 0x4, R10 ;  /* 0x00000004000a7825 */ /* 0x001fc800078e000a */
[----:B-1----:R-:W-:-:S04]  /*01c0*/  IMAD.WIDE.U32 R4, R0, 0x4, R4 ;  /* 0x0000000400047825 */ /* 0x002fc800078e0004 */
[----:B--2---:R-:W-:-:S05]  /*01d0*/  FFMA R15, R12, R8, R15 ;  /* 0x000000080c0f7223 */ /* 0x004fca000000000f */
[----:B------:R-:W-:Y:S04]  /*01e0*/  STG.E desc[UR4][R6.64], R15 ;  /* 0x0000000f06007986 */ /* 0x000fe8000c101904 */
[----:B------:R-:W2:Y:S04]  /*01f0*/  LDG.E R10, desc[UR4][R10.64] ;  /* 0x000000040a0a7981 */ /* 0x000ea8000c1e1900 */
[----:B------:R-:W2:Y:S02]  /*0200*/  LDG.E R17, desc[UR4][R4.64] ;  /* 0x0000000404117981 */ /* 0x000ea4000c1e1900 */
[----:B--2---:R-:W-:-:S05]  /*0210*/  FFMA R17, R12, R10, R17 ;  /* 0x0000000a0c117223 */ /* 0x004fca0000000011 */
[----:B------:R-:W-:Y:S01]  /*0220*/  STG.E desc[UR4][R4.64], R17 ;  /* 0x0000001104007986 */ /* 0x000fe2000c101904 */
[----:B------:R-:W-:Y:S05]  /*0230*/  EXIT ;  /* 0x000000000000794d */ /* 0x000fea0003800000 */
.L_x_0:
[----:B------:R-:W-:-:S00]  /*0240*/  BRA `(.L_x_0) ;  /* 0xfffffffc00fc7947 */ /* 0x000fc0000383ffff */
[----:B------:R-:W-:-:S00]  /*0250*/  NOP ;  /* 0x0000000000007918 */ /* 0x000fc00000000000 */
        /* <DEDUP_REMOVED lines=10> */
.L_x_44:


//--------------------- .text.update_velocity     --------------------------
	.section	.text.update_velocity,"ax",@progbits
	.align	128
        .global         update_velocity
        .type           update_velocity,@function
        .size           update_velocity,(.L_x_43 - update_velocity)
        .other          update_velocity,@"STO_CUDA_ENTRY STV_DEFAULT"
update_velocity:
.text.update_velocity:
[----:B------:R-:W-:Y:S01]  /*0000*/  LDC R1, c[0x0][0x37c] ;  /* 0x0000df00ff017b82 */ /* 0x000fe20000000800 */
[----:B------:R-:W0:Y:S07]  /*0010*/  S2R R0, SR_TID.X ;  /* 0x0000000000007919 */ /* 0x000e2e0000002100 */
[----:B------:R-:W0:Y:S01]  /*0020*/  S2UR UR4, SR_CTAID.X ;  /* 0x00000000000479c3 */ /* 0x000e220000002500 */
[----:B------:R-:W1:Y:S01]  /*0030*/  LDCU.64 UR12, c[0x0][0x398] ;  /* 0x00007300ff0c77ac */ /* 0x000e620008000a00 */
[----:B------:R-:W2:Y:S06]  /*0040*/  LDCU.64 UR10, c[0x0][0x390] ;  /* 0x00007200ff0a77ac */ /* 0x000eac0008000a00 */
[----:B------:R-:W0:Y:S01]  /*0050*/  LDC R19, c[0x0][0x360] ;  /* 0x0000d800ff137b82 */ /* 0x000e220000000800 */
[----:B------:R-:W3:Y:S01]  /*0060*/  LDCU.64 UR8, c[0x0][0x388] ;  /* 0x00007100ff0877ac */ /* 0x000ee20008000a00 */
[----:B------:R-:W4:Y:S06]  /*0070*/  LDCU.64 UR6, c[0x0][0x380] ;  /* 0x00007000ff0677ac */ /* 0x000f2c0008000a00 */
[----:B------:R-:W5:Y:S01]  /*0080*/  LDC R20, c[0x3][0x8] ;  /* 0x00c00200ff147b82 */ /* 0x000f620000000800 */
[----:B0-----:R-:W-:-:S05]  /*0090*/  IMAD R19, R19, UR4, R0 ;  /* 0x0000000413137c24 */ /* 0x001fca000f8e0200 */
[----:B-----5:R-:W-:-:S13]  /*00a0*/  ISETP.GE.U32.AND P0, PT, R19, R20, PT ;  /* 0x000000141300720c */ /* 0x020fda0003f06070 */
[----:B-1234-:R-:W-:Y:S05]  /*00b0*/  @P0 EXIT ;  /* 0x000000000000094d */ /* 0x01efea0003800000 */
[----:B------:R-:W-:-:S13]  /*00c0*/  ISETP.NE.AND P0, PT, R20, 0x1, PT ;  /* 0x000000011400780c */ /* 0x000fda0003f05270 */
[----:B------:R-:W-:Y:S05]  /*00d0*/  @!P0 EXIT ;  /* 0x000000000000894d */ /* 0x000fea0003800000 */
[----:B------:R-:W0:Y:S01]  /*00e0*/  LDC.64 R2, c[0x0][0x380] ;  /* 0x0000e000ff027b82 */ /* 0x000e220000000a00 */
[----:B------:R-:W1:Y:S01]  /*00f0*/  LDCU.64 UR4, c[0x0][0x358] ;  /* 0x00006b00ff0477ac */ /* 0x000e620008000a00 */
[----:B------:R-:W2:Y:S06]  /*0100*/  LDCU UR14, c[0x3][0x4] ;  /* 0x00c00080ff0e77ac */ /* 0x000eac0008000800 */
[----:B------:R-:W3:Y:S01]  /*0110*/  LDC.64 R16, c[0x0][0x388] ;  /* 0x0000e200ff107b82 */ /* 0x000ee20000000a00 */
[----:B------:R-:W4:Y:S07]  /*0120*/  LDCU UR15, c[0x3][URZ] ;  /* 0x00c00000ff0f77ac */ /* 0x000f2e0008000800 */
[----:B------:R-:W4:Y:S01]  /*0130*/  LDC.64 R14, c[0x0][0x390] ;  /* 0x0000e400ff0e7b82 */ /* 0x000f220000000a00 */
[----:B0-----:R-:W-:-:S07]  /*0140*/  IMAD.WIDE.U32 R2, R19, 0x4, R2 ;  /* 0x0000000413027825 */ /* 0x001fce00078e0002 */
[----:B------:R-:W0:Y:S01]  /*0150*/  LDC.64 R12, c[0x0][0x398] ;  /* 0x0000e600ff0c7b82 */ /* 0x000e220000000a00 */
[----:B-1----:R1:W5:Y:S01]  /*0160*/  LDG.E R21, desc[UR4][R2.64] ;  /* 0x0000000402157981 */ /* 0x002362000c1e1900 */
[----:B------:R-:W-:Y:S01]  /*0170*/  IADD3 R20, PT, PT, -R20, RZ, RZ ;  /* 0x000000ff14147210 */ /* 0x000fe20007ffe1ff */
[----:B---3--:R-:W-:-:S05]  /*0180*/  IMAD.WIDE.U32 R16, R19, 0x4, R16 ;  /* 0x0000000413107825 */ /* 0x008fca00078e0010 */
[----:B------:R-:W3:Y:S01]  /*0190*/  LDC.64 R10, c[0x0][0x3a0] ;  /* 0x0000e800ff0a7b82 */ /* 0x000ee20000000a00 */
[----:B--2---:R-:W-:Y:S01]  /*01a0*/  I2FP.F32.U32 R18, UR14 ;  /* 0x0000000e00127c45 */ /* 0x004fe20008201000 */
[----:B----4-:R-:W-:-:S06]  /*01b0*/  IMAD.WIDE.U32 R14, R19, 0x4, R14 ;  /* 0x00000004130e7825 */ /* 0x010fcc00078e000e */
[----:B------:R-:W2:Y:S08]  /*01c0*/  LDC.64 R8, c[0x0][0x3a8] ;  /* 0x0000ea00ff087b82 */ /* 0x000eb00000000a00 */
[----:B------:R-:W4:Y:S01]  /*01d0*/  LDC.64 R6, c[0x0][0x3b0] ;  /* 0x0000ec00ff067b82 */ /* 0x000f220000000a00 */
[----:B0-----:R-:W-:-:S04]  /*01e0*/  IMAD.WIDE.U32 R12, R19, 0x4, R12 ;  /* 0x00000004130c7825 */ /* 0x001fc800078e000c */
[----:B---3--:R-:W-:-:S04]  /*01f0*/  IMAD.WIDE.U32 R10, R19, 0x4, R10 ;  /* 0x00000004130a7825 */ /* 0x008fc800078e000a */
[----:B--2---:R-:W-:-:S04]  /*0200*/  IMAD.WIDE.U32 R8, R19, 0x4, R8 ;  /* 0x0000000413087825 */ /* 0x004fc800078e0008 */
[C---:B----4-:R-:W-:Y:S01]  /*0210*/  IMAD.WIDE.U32 R6, R19.reuse, 0x4, R6 ;  /* 0x0000000413067825 */ /* 0x050fe200078e0006 */
[----:B-1----:R-:W-:-:S07]  /*0220*/  IADD3 R19, PT, PT, -R19, RZ, RZ ;  /* 0x000000ff13137210 */ /* 0x002fce0007ffe1ff */
.L_x_28:
[----:B------:R-:W-:Y:S01]  /*0230*/  ISETP.NE.AND P0, PT, R19, RZ, PT ;  /* 0x000000ff1300720c */ /* 0x000fe20003f05270 */
[----:B------:R-:W-:-:S12]  /*0240*/  BSSY.RECONVERGENT B0, `(.L_x_1) ;  /* 0x00001b0000007945 */ /* 0x000fd80003800200 */
[----:B0-----:R-:W-:Y:S05]  /*0250*/  @!P0 BRA `(.L_x_2) ;  /* 0x0000001800b88947 */ /* 0x001fea0003800000 */
[----:B------:R-:W-:Y:S01]  /*0260*/  MOV R22, UR8 ;  /* 0x0000000800167c02 */ /* 0x000fe20008000f00 */
[----:B------:R-:W2:Y:S01]  /*0270*/  LDG.E R27, desc[UR4][R16.64] ;  /* 0x00000004101b7981 */ /* 0x000ea2000c1e1900 */
[----:B------:R-:W-:Y:S02]  /*0280*/  MOV R23, UR9 ;  /* 0x0000000900177c02 */ /* 0x000fe40008000f00 */
[----:B------:R-:W-:Y:S01]  /*0290*/  MOV R24, UR10 ;  /* 0x0000000a00187c02 */ /* 0x000fe20008000f00 */
[----:B------:R-:W3:Y:S01]  /*02a0*/  LDG.E R2, desc[UR4][R14.64] ;  /* 0x000000040e027981 */ /* 0x000ee2000c1e1900 */
[----:B------:R-:W-:Y:S02]  /*02b0*/  MOV R25, UR11 ;  /* 0x0000000b00197c02 */ /* 0x000fe40008000f00 */
[----:B------:R-:W-:Y:S01]  /*02c0*/  MOV R28, UR12 ;  /* 0x0000000c001c7c02 */ /* 0x000fe20008000f00 */
[----:B------:R0:W2:Y:S01]  /*02d0*/  LDG.E R32, desc[UR4][R22.64] ;  /* 0x0000000416207981 */ /* 0x0000a2000c1e1900 */
[----:B------:R-:W-:-:S03]  /*02e0*/  MOV R29, UR13 ;  /* 0x0000000d001d7c02 */ /* 0x000fc60008000f00 */
[----:B------:R-:W3:Y:S04]  /*02f0*/  LDG.E R33, desc[UR4][R24.64] ;  /* 0x0000000418217981 */ /* 0x000ee8000c1e1900 */
[----:B------:R-:W4:Y:S04]  /*0300*/  LDG.E R3, desc[UR4][R28.64] ;  /* 0x000000041c037981 */ /* 0x000f28000c1e1900 */
[----:B------:R-:W4:Y:S01]  /*0310*/  LDG.E R26, desc[UR4][R12.64] ;  /* 0x000000040c1a7981 */ /* 0x000f22000c1e1900 */
[----:B------:R-:W-:Y:S01]  /*0320*/  BSSY.RECONVERGENT B1, `(.L_x_3) ;  /* 0x000004a000017945 */ /* 0x000fe20003800200 */
[----:B0-----:R-:W-:-:S02]  /*0330*/  HFMA2 R22, -RZ, RZ, 1.875, 0 ;  /* 0x3f800000ff167431 */ /* 0x001fc400000001ff */
[----:B--2---:R-:W-:-:S05]  /*0340*/  FADD R5, R27, -R32 ;  /* 0x800000201b057221 */ /* 0x004fca0000000000 */
[----:B------:R-:W-:Y:S01]  /*0350*/  FSETP.NEU.AND P0, PT, R5, 1, PT ;  /* 0x3f8000000500780b */ /* 0x000fe20003f0d000 */
[----:B---3--:R-:W-:Y:S01]  /*0360*/  FADD R4, R2, -R33 ;  /* 0x8000002102047221 */ /* 0x008fe20000000000 */
[----:B----4-:R-:W-:-:S04]  /*0370*/  FADD R0, R26, -R3 ;  /* 0x800000031a007221 */ /* 0x010fc80000000000 */
[----:B------:R-:W-:Y:S02]  /*0380*/  FSETP.NEU.AND P2, PT, R4, 1, PT ;  /* 0x3f8000000400780b */ /* 0x000fe40003f4d000 */
[----:B------:R-:W-:-:S05]  /*0390*/  FSETP.NEU.AND P1, PT, R0, 1, PT ;  /* 0x3f8000000000780b */ /* 0x000fca0003f2d000 */
[----:B------:R-:W-:Y:S08]  /*03a0*/  @!P0 BRA `(.L_x_4) ;  /* 0x0000000400048947 */ /* 0x000ff00003800000 */
[----:B------:R-:W-:-:S13]  /*03b0*/  FSETP.NAN.AND P0, PT, |R5|, |R5|, PT ;  /* 0x400000050500720b */ /* 0x000fda0003f08200 */
[----:B------:R-:W-:Y:S01]  /*03c0*/  @P0 FADD R22, R5, 2 ;  /* 0x4000000005160421 */ /* 0x000fe20000000000 */
[----:B------:R-:W-:Y:S06]  /*03d0*/  @P0 BRA `(.L_x_4) ;  /* 0x0000000000f80947 */ /* 0x000fec0003800000 */
[C---:B------:R-:W-:Y:S01]  /*03e0*/  FMUL R22, |R5|.reuse, 16777216 ;  /* 0x4b80000005167820 */ /* 0x040fe20000400200 */
[C---:B------:R-:W-:Y:S02]  /*03f0*/  FSETP.GEU.AND P0, PT, |R5|.reuse, 1.175494350822287508e-38, PT ;  /* 0x008000000500780b */ /* 0x040fe40003f0e200 */
[----:B------:R-:W-:Y:S02]  /*0400*/  MOV R34, 0x3a2c32e4 ;  /* 0x3a2c32e400227802 */ /* 0x000fe40000000f00 */
[----:B------:R-:W-:Y:S02]  /*0410*/  FSEL R22, R22, |R5|, !P0 ;  /* 0x4000000516167208 */ /* 0x000fe40004000000 */
[----:B------:R-:W-:Y:S02]  /*0420*/  FSEL R24, RZ, -24, P0 ;  /* 0xc1c00000ff187808 */ /* 0x000fe40000000000 */
[----:B------:R-:W-:Y:S02]  /*0430*/  IADD3 R23, PT, PT, R22, -0x3f3504f3, RZ ;  /* 0xc0cafb0d16177810 */ /* 0x000fe40007ffe0ff */
[----:B------:R-:W-:-:S02]  /*0440*/  FSETP.NEU.AND P0, PT, |R5|, +INF , PT ;  /* 0x7f8000000500780b */ /* 0x000fc40003f0d200 */
[----:B------:R-:W-:Y:S02]  /*0450*/  LOP3.LUT R25, R23, 0xff800000, RZ, 0xc0, !PT ;  /* 0xff80000017197812 */ /* 0x000fe400078ec0ff */
[----:B------:R-:W-:Y:S02]  /*0460*/  FSETP.NEU.AND P0, PT, R5, RZ, P0 ;  /* 0x000000ff0500720b */ /* 0x000fe4000070d000 */
[-C--:B------:R-:W-:Y:S02]  /*0470*/  IADD3 R23, PT, PT, R22, -R25.reuse, RZ ;  /* 0x8000001916177210 */ /* 0x080fe40007ffe0ff */
[----:B------:R-:W-:-:S03]  /*0480*/  I2FP.F32.S32 R25, R25 ;  /* 0x0000001900197245 */ /* 0x000fc60000201400 */
[C---:B------:R-:W-:Y:S01]  /*0490*/  FADD R22, R23.reuse, 1 ;  /* 0x3f80000017167421 */ /* 0x040fe20000000000 */
[----:B------:R-:W-:Y:S01]  /*04a0*/  FADD R30, R23, -1 ;  /* 0xbf800000171e7421 */ /* 0x000fe20000000000 */
[----:B------:R-:W-:-:S03]  /*04b0*/  FFMA R28, R25, 1.1920928955078125e-07, R24 ;  /* 0x34000000191c7823 */ /* 0x000fc60000000018 */
[----:B------:R-:W-:Y:S01]  /*04c0*/  FADD R23, R30, R30 ;  /* 0x0000001e1e177221 */ /* 0x000fe20000000000 */
[----:B------:R-:W0:Y:S01]  /*04d0*/  MUFU.RCP R22, R22 ;  /* 0x0000001600167308 */ /* 0x000e220000001000 */
[----:B------:R-:W-:Y:S02]  /*04e0*/  @!P0 FADD R5, R5, R5 ;  /* 0x0000000505058221 */ /* 0x000fe40000000000 */
[----:B0-----:R-:W-:-:S04]  /*04f0*/  FMUL R23, R22, R23 ;  /* 0x0000001716177220 */ /* 0x001fc80000400000 */
[----:B------:R-:W-:Y:S01]  /*0500*/  FADD R29, R30, -R23 ;  /* 0x800000171e1d7221 */ /* 0x000fe20000000000 */
[CC--:B------:R-:W-:Y:S01]  /*0510*/  FMUL R25, R23.reuse, R23.reuse ;  /* 0x0000001717197220 */ /* 0x0c0fe20000400000 */
[----:B------:R-:W-:Y:S02]  /*0520*/  FFMA R24, R23, 1.4426950216293334961, R28 ;  /* 0x3fb8aa3b17187823 */ /* 0x000fe4000000001c */
[----:B------:R-:W-:Y:S02]  /*0530*/  FADD R29, R29, R29 ;  /* 0x0000001d1d1d7221 */ /* 0x000fe40000000000 */
[----:B------:R-:W-:Y:S02]  /*0540*/  FADD R28, R28, -R24 ;  /* 0x800000181c1c7221 */ /* 0x000fe40000000000 */
[----:B------:R-:W-:Y:S01]  /*0550*/  FFMA R29, R30, -R23, R29 ;  /* 0x800000171e1d7223 */ /* 0x000fe2000000001d */
[----:B------:R-:W-:Y:S01]  /*0560*/  FFMA R30, R25, R34, 0.0032181653659790754318 ;  /* 0x3b52e7db191e7423 */ /* 0x000fe20000000022 */
[----:B------:R-:W-:-:S02]  /*0570*/  FFMA R28, R23, 1.4426950216293334961, R28 ;  /* 0x3fb8aa3b171c7823 */ /* 0x000fc4000000001c */
[----:B------:R-:W-:Y:S01]  /*0580*/  FMUL R29, R22, R29 ;  /* 0x0000001d161d7220 */ /* 0x000fe20000400000 */
[----:B------:R-:W-:-:S03]  /*0590*/  FFMA R30, R25, R30, 0.018033718690276145935 ;  /* 0x3c93bb73191e7423 */ /* 0x000fc6000000001e */
[----:B------:R-:W-:Y:S01]  /*05a0*/  FFMA R28, R29, 1.4426950216293334961, R28 ;  /* 0x3fb8aa3b1d1c7823 */ /* 0x000fe2000000001c */
[----:B------:R-:W-:-:S03]  /*05b0*/  FFMA R30, R25, R30, 0.12022458761930465698 ;  /* 0x3df6384f191e7423 */ /* 0x000fc6000000001e */
[----:B------:R-:W-:Y:S01]  /*05c0*/  FFMA R28, R23, 1.9251366722983220825e-08, R28 ;  /* 0x32a55e34171c7823 */ /* 0x000fe2000000001c */
[----:B------:R-:W-:-:S04]  /*05d0*/  FMUL R30, R25, R30 ;  /* 0x0000001e191e7220 */ /* 0x000fc80000400000 */
[----:B------:R-:W-:-:S04]  /*05e0*/  FMUL R22, R30, 3 ;  /* 0x404000001e167820 */ /* 0x000fc80000400000 */
[----:B------:R-:W-:-:S04]  /*05f0*/  FFMA R29, R29, R22, R28 ;  /* 0x000000161d1d7223 */ /* 0x000fc8000000001c */
[----:B------:R-:W-:-:S04]  /*0600*/  FFMA R29, R23, R30, R29 ;  /* 0x0000001e171d7223 */ /* 0x000fc8000000001d */
[----:B------:R-:W-:-:S04]  /*0610*/  FADD R25, R24, R29 ;  /* 0x0000001d18197221 */ /* 0x000fc80000000000 */
[----:B------:R-:W-:Y:S01]  /*0620*/  FMUL R22, R25, 2 ;  /* 0x4000000019167820 */ /* 0x000fe20000400000 */
[----:B------:R-:W-:-:S03]  /*0630*/  FADD R24, -R24, R25 ;  /* 0x0000001918187221 */ /* 0x000fc60000000100 */
[----:B------:R-:W0:Y:S01]  /*0640*/  FRND R23, R22 ;  /* 0x0000001600177307 */ /* 0x000e220000201000 */
[----:B------:R-:W-:Y:S01]  /*0650*/  FADD R24, R29, -R24 ;  /* 0x800000181d187221 */ /* 0x000fe20000000000 */
[----:B------:R-:W-:Y:S01]  /*0660*/  FFMA R25, R25, 2, -R22 ;  /* 0x4000000019197823 */ /* 0x000fe20000000816 */
[----:B------:R-:W-:Y:S01]  /*0670*/  HFMA2 R29, -RZ, RZ, 0.64013671875, -15.109375 ;  /* 0x391fcb8eff1d7431 */ /* 0x000fe200000001ff */
[----:B------:R-:W-:Y:S02]  /*0680*/  FSETP.GT.AND P4, PT, |R22|, 152, PT ;  /* 0x431800001600780b */ /* 0x000fe40003f84200 */
[----:B------:R-:W-:Y:S02]  /*0690*/  FFMA R25, R24, 2, R25 ;  /* 0x4000000018197823 */ /* 0x000fe40000000019 */
[----:B------:R-:W1:Y:S01]  /*06a0*/  F2I.NTZ R28, R22 ;  /* 0x00000016001c7305 */ /* 0x000e620000203100 */
[----:B0-----:R-:W-:Y:S01]  /*06b0*/  FADD R24, R22, -R23 ;  /* 0x8000001716187221 */ /* 0x001fe20000000000 */
[----:B------:R-:W-:-:S03]  /*06c0*/  FSETP.GT.AND P3, PT, R23, RZ, PT ;  /* 0x000000ff1700720b */ /* 0x000fc60003f64000 */
[----:B------:R-:W-:Y:S01]  /*06d0*/  FADD R24, R24, R25 ;  /* 0x0000001918187221 */ /* 0x000fe20000000000 */
[----:B------:R-:W-:Y:S02]  /*06e0*/  SEL R23, RZ, 0x83000000, P3 ;  /* 0x83000000ff177807 */ /* 0x000fe40001800000 */
[----:B------:R-:W-:Y:S01]  /*06f0*/  FSETP.GEU.AND P3, PT, R22, RZ, PT ;  /* 0x000000ff1600720b */ /* 0x000fe20003f6e000 */
[----:B------:R-:W-:Y:S01]  /*0700*/  FFMA R25, R24, R29, 0.0013391353422775864601 ;  /* 0x3aaf85ed18197423 */ /* 0x000fe2000000001d */
[----:B-1----:R-:W-:Y:S02]  /*0710*/  LEA R28, R28, -R23, 0x17 ;  /* 0x800000171c1c7211 */ /* 0x002fe400078eb8ff */
[----:B------:R-:W-:Y:S01]  /*0720*/  FSEL R22, RZ, +INF , !P3 ;  /* 0x7f800000ff167808 */ /* 0x000fe20005800000 */
[----:B------:R-:W-:-:S04]  /*0730*/  FFMA R25, R24, R25, 0.0096188392490148544312 ;  /* 0x3c1d985618197423 */ /* 0x000fc80000000019 */
[----:B------:R-:W-:-:S04]  /*0740*/  FFMA R25, R24, R25, 0.055503588169813156128 ;  /* 0x3d6357bb18197423 */ /* 0x000fc80000000019 */
[----:B------:R-:W-:-:S04]  /*0750*/  FFMA R25, R24, R25, 0.24022644758224487305 ;  /* 0x3e75fdec18197423 */ /* 0x000fc80000000019 */
[----:B------:R-:W-:Y:S01]  /*0760*/  FFMA R29, R24, R25, 0.69314718246459960938 ;  /* 0x3f317218181d7423 */ /* 0x000fe20000000019 */
[----:B------:R-:W-:-:S03]  /*0770*/  IADD3 R25, PT, PT, R23, 0x7f000000, RZ ;  /* 0x7f00000017197810 */ /* 0x000fc60007ffe0ff */
[----:B------:R-:W-:-:S04]  /*0780*/  FFMA R24, R24, R29, 1 ;  /* 0x3f80000018187423 */ /* 0x000fc8000000001d */
[----:B------:R-:W-:-:S04]  /*0790*/  FMUL R25, R25, R24 ;  /* 0x0000001819197220 */ /* 0x000fc80000400000 */
[----:B------:R-:W-:Y:S01]  /*07a0*/  @!P4 FMUL R22, R28, R25 ;  /* 0x000000191c16c220 */ /* 0x000fe20000400000 */
[----:B------:R-:W-:-:S07]  /*07b0*/  @!P0 LOP3.LUT R22, R5, 0x7fffffff, RZ, 0xc0, !PT ;  /* 0x7fffffff05168812 */ /* 0x000fce00078ec0ff */
.L_x_4:
[----:B------:R-:W-:Y:S05]  /*07c0*/  BSYNC.RECONVERGENT B1 ;  /* 0x0000000000017941 */ /* 0x000fea0003800200 */
.L_x_3:
[----:B------:R-:W-:Y:S01]  /*07d0*/  BSSY.RECONVERGENT B1, `(.L_x_5) ;  /* 0x0000044000017945 */ /* 0x000fe20003800200 */
[----:B------:R-:W-:-:S03]  /*07e0*/  MOV R5, 0x3f800000 ;  /* 0x3f80000000057802 */ /* 0x000fc60000000f00 */
[----:B------:R-:W-:Y:S05]  /*07f0*/  @!P2 BRA `(.L_x_6) ;  /* 0x000000040004a947 */ /* 0x000fea0003800000 */
[----:B------:R-:W-:-:S13]  /*0800*/  FSETP.NAN.AND P0, PT, |R4|, |R4|, PT ;  /* 0x400000040400720b */ /* 0x000fda0003f08200 */
[----:B------:R-:W-:Y:S01]  /*0810*/  @P0 FADD R5, R4, 2 ;  /* 0x4000000004050421 */ /* 0x000fe20000000000 */
[----:B------:R-:W-:Y:S06]  /*0820*/  @P0 BRA `(.L_x_6) ;  /* 0x0000000000f80947 */ /* 0x000fec0003800000 */
[C---:B------:R-:W-:Y:S01]  /*0830*/  FMUL R5, |R4|.reuse, 16777216 ;  /* 0x4b80000004057820 */ /* 0x040fe20000400200 */
[----:B------:R-:W-:Y:S01]  /*0840*/  FSETP.GEU.AND P0, PT, |R4|, 1.175494350822287508e-38, PT ;  /* 0x008000000400780b */ /* 0x000fe20003f0e200 */
[----:B------:R-:W-:-:S03]  /*0850*/  HFMA2 R34, -RZ, RZ, 0.771484375, 0.21533203125 ;  /* 0x3a2c32e4ff227431 */ /* 0x000fc600000001ff */
[----:B------:R-:W-:Y:S02]  /*0860*/  FSEL R5, R5, |R4|, !P0 ;  /* 0x4000000405057208 */ /* 0x000fe40004000000 */
[----:B------:R-:W-:Y:S02]  /*0870*/  FSEL R25, RZ, -24, P0 ;  /* 0xc1c00000ff197808 */ /* 0x000fe40000000000 */
[----:B------:R-:W-:Y:S02]  /*0880*/  IADD3 R23, PT, PT, R5, -0x3f3504f3, RZ ;  /* 0xc0cafb0d05177810 */ /* 0x000fe40007ffe0ff */
[C---:B------:R-:W-:Y:S02]  /*0890*/  FSETP.NEU.AND P0, PT, |R4|.reuse, +INF , PT ;  /* 0x7f8000000400780b */ /* 0x040fe40003f0d200 */
[----:B------:R-:W-:Y:S02]  /*08a0*/  LOP3.LUT R24, R23, 0xff800000, RZ, 0xc0, !PT ;  /* 0xff80000017187812 */ /* 0x000fe400078ec0ff */
[----:B------:R-:W-:-:S02]  /*08b0*/  FSETP.NEU.AND P0, PT, R4, RZ, P0 ;  /* 0x000000ff0400720b */ /* 0x000fc4000070d000 */
[-C--:B------:R-:W-:Y:S02]  /*08c0*/  IADD3 R23, PT, PT, R5, -R24.reuse, RZ ;  /* 0x8000001805177210 */ /* 0x080fe40007ffe0ff */
[----:B------:R-:W-:-:S03]  /*08d0*/  I2FP.F32.S32 R24, R24 ;  /* 0x0000001800187245 */ /* 0x000fc60000201400 */
[C---:B------:R-:W-:Y:S01]  /*08e0*/  FADD R5, R23.reuse, 1 ;  /* 0x3f80000017057421 */ /* 0x040fe20000000000 */
[----:B------:R-:W-:-:S04]  /*08f0*/  FADD R30, R23, -1 ;  /* 0xbf800000171e7421 */ /* 0x000fc80000000000 */
[----:B------:R-:W-:Y:S01]  /*0900*/  FADD R28, R30, R30 ;  /* 0x0000001e1e1c7221 */ /* 0x000fe20000000000 */
[----:B------:R-:W0:Y:S01]  /*0910*/  MUFU.RCP R5, R5 ;  /* 0x0000000500057308 */ /* 0x000e220000001000 */
[----:B------:R-:W-:Y:S02]  /*0920*/  @!P0 FADD R4, R4, R4 ;  /* 0x0000000404048221 */ /* 0x000fe40000000000 */
[----:B0-----:R-:W-:Y:S01]  /*0930*/  FMUL R23, R5, R28 ;  /* 0x0000001c05177220 */ /* 0x001fe20000400000 */
[----:B------:R-:W-:-:S03]  /*0940*/  FFMA R28, R24, 1.1920928955078125e-07, R25 ;  /* 0x34000000181c7823 */ /* 0x000fc60000000019 */
[----:B------:R-:W-:Y:S01]  /*0950*/  FADD R29, R30, -R23 ;  /* 0x800000171e1d7221 */ /* 0x000fe20000000000 */
[CC--:B------:R-:W-:Y:S01]  /*0960*/  FMUL R25, R23.reuse, R23.reuse ;  /* 0x0000001717197220 */ /* 0x0c0fe20000400000 */
[----:B------:R-:W-:Y:S02]  /*0970*/  FFMA R24, R23, 1.4426950216293334961, R28 ;  /* 0x3fb8aa3b17187823 */ /* 0x000fe4000000001c */
[----:B------:R-:W-:Y:S01]  /*0980*/  FADD R29, R29, R29 ;  /* 0x0000001d1d1d7221 */ /* 0x000fe20000000000 */
[C---:B------:R-:W-:Y:S01]  /*0990*/  FFMA R34, R25.reuse, R34, 0.0032181653659790754318 ;  /* 0x3b52e7db19227423 */ /* 0x040fe20000000022 */
[----:B------:R-:W-:Y:S02]  /*09a0*/  FADD R28, R28, -R24 ;  /* 0x800000181c1c7221 */ /* 0x000fe40000000000 */
[----:B------:R-:W-:Y:S01]  /*09b0*/  FFMA R30, R30, -R23, R29 ;  /* 0x800000171e1e7223 */ /* 0x000fe2000000001d */
[----:B------:R-:W-:-:S03]  /*09c0*/  FFMA R34, R25, R34, 0.018033718690276145935 ;  /* 0x3c93bb7319227423 */ /* 0x000fc60000000022 */
[----:B------:R-:W-:Y:S01]  /*09d0*/  FMUL R30, R5, R30 ;  /* 0x0000001e051e7220 */ /* 0x000fe20000400000 */
[----:B------:R-:W-:Y:S01]  /*09e0*/  FFMA R5, R23, 1.4426950216293334961, R28 ;  /* 0x3fb8aa3b17057823 */ /* 0x000fe2000000001c */
[----:B------:R-:W-:-:S03]  /*09f0*/  FFMA R34, R25, R34, 0.12022458761930465698 ;  /* 0x3df6384f19227423 */ /* 0x000fc60000000022 */
[----:B------:R-:W-:Y:S01]  /*0a00*/  FFMA R28, R30, 1.4426950216293334961, R5 ;  /* 0x3fb8aa3b1e1c7823 */ /* 0x000fe20000000005 */
[----:B------:R-:W-:-:S03]  /*0a10*/  FMUL R34, R25, R34 ;  /* 0x0000002219227220 */ /* 0x000fc60000400000 */
[----:B------:R-:W-:Y:S01]  /*0a20*/  FFMA R25, R23, 1.9251366722983220825e-08, R28 ;  /* 0x32a55e3417197823 */ /* 0x000fe2000000001c */
        /* <DEDUP_REMOVED lines=9> */
[----:B------:R-:W-:Y:S02]  /*0ac0*/  MOV R24, 0x391fcb8e ;  /* 0x391fcb8e00187802 */ /* 0x000fe40000000f00 */
[----:B------:R-:W-:Y:S01]  /*0ad0*/  FSETP.GT.AND P3, PT, |R5|, 152, PT ;  /* 0x431800000500780b */ /* 0x000fe20003f64200 */
[----:B------:R-:W-:Y:S02]  /*0ae0*/  FFMA R30, R23, 2, R30 ;  /* 0x40000000171e7823 */ /* 0x000fe4000000001e */
[----:B------:R-:W1:Y:S01]  /*0af0*/  F2I.NTZ R25, R5 ;  /* 0x0000000500197305 */ /* 0x000e620000203100 */
[----:B0-----:R-:W-:Y:S01]  /*0b00*/  FADD R23, R5, -R28 ;  /* 0x8000001c05177221 */ /* 0x001fe20000000000 */
[----:B------:R-:W-:-:S03]  /*0b10*/  FSETP.GT.AND P2, PT, R28, RZ, PT ;  /* 0x000000ff1c00720b */ /* 0x000fc60003f44000 */
[----:B------:R-:W-:-:S04]  /*0b20*/  FADD R23, R23, R30 ;  /* 0x0000001e17177221 */ /* 0x000fc80000000000 */
[----:B------:R-:W-:-:S04]  /*0b30*/  FFMA R24, R23, R24, 0.0013391353422775864601 ;  /* 0x3aaf85ed17187423 */ /* 0x000fc80000000018 */
[----:B------:R-:W-:-:S04]  /*0b40*/  FFMA R24, R23, R24, 0.0096188392490148544312 ;  /* 0x3c1d985617187423 */ /* 0x000fc80000000018 */
[----:B------:R-:W-:-:S04]  /*0b50*/  FFMA R24, R23, R24, 0.055503588169813156128 ;  /* 0x3d6357bb17187423 */ /* 0x000fc80000000018 */
[----:B------:R-:W-:Y:S01]  /*0b60*/  FFMA R28, R23, R24, 0.24022644758224487305 ;  /* 0x3e75fdec171c7423 */ /* 0x000fe20000000018 */
[----:B------:R-:W-:Y:S02]  /*0b70*/  SEL R24, RZ, 0x83000000, P2 ;  /* 0x83000000ff187807 */ /* 0x000fe40001000000 */
[----:B------:R-:W-:Y:S01]  /*0b80*/  FSETP.GEU.AND P2, PT, R5, RZ, PT ;  /* 0x000000ff0500720b */ /* 0x000fe20003f4e000 */
[----:B------:R-:W-:Y:S01]  /*0b90*/  FFMA R30, R23, R28, 0.69314718246459960938 ;  /* 0x3f317218171e7423 */ /* 0x000fe2000000001c */
[----:B------:R-:W-:Y:S02]  /*0ba0*/  IADD3 R28, PT, PT, R24, 0x7f000000, RZ ;  /* 0x7f000000181c7810 */ /* 0x000fe40007ffe0ff */
[----:B-1----:R-:W-:Y:S01]  /*0bb0*/  LEA R25, R25, -R24, 0x17 ;  /* 0x8000001819197211 */ /* 0x002fe200078eb8ff */
[----:B------:R-:W-:Y:S01]  /*0bc0*/  FFMA R23, R23, R30, 1 ;  /* 0x3f80000017177423 */ /* 0x000fe2000000001e */
[----:B------:R-:W-:-:S03]  /*0bd0*/  FSEL R5, RZ, +INF , !P2 ;  /* 0x7f800000ff057808 */ /* 0x000fc60005000000 */
[----:B------:R-:W-:-:S04]  /*0be0*/  FMUL R28, R28, R23 ;  /* 0x000000171c1c7220 */ /* 0x000fc80000400000 */
[----:B------:R-:W-:Y:S01]  /*0bf0*/  @!P3 FMUL R5, R25, R28 ;  /* 0x0000001c1905b220 */ /* 0x000fe20000400000 */
[----:B------:R-:W-:-:S07]  /*0c00*/  @!P0 LOP3.LUT R5, R4, 0x7fffffff, RZ, 0xc0, !PT ;  /* 0x7fffffff04058812 */ /* 0x000fce00078ec0ff */
.L_x_6:
[----:B------:R-:W-:Y:S05]  /*0c10*/  BSYNC.RECONVERGENT B1 ;  /* 0x0000000000017941 */ /* 0x000fea0003800200 */
.L_x_5:
[----:B------:R-:W-:Y:S01]  /*0c20*/  FADD R22, R5, R22 ;  /* 0x0000001605167221 */ /* 0x000fe20000000000 */
[----:B------:R-:W-:Y:S01]  /*0c30*/  BSSY.RECONVERGENT B1, `(.L_x_7) ;  /* 0x0000044000017945 */ /* 0x000fe20003800200 */
[----:B------:R-:W-:-:S03]  /*0c40*/  HFMA2 R5, -RZ, RZ, 1.875, 0 ;  /* 0x3f800000ff057431 */ /* 0x000fc600000001ff */
[----:B------:R-:W-:Y:S05]  /*0c50*/  @!P1 BRA `(.L_x_8) ;  /* 0x0000000400049947 */ /* 0x000fea0003800000 */
        /* <DEDUP_REMOVED lines=22> */
[C---:B------:R-:W-:Y:S01]  /*0dc0*/  FMUL R24, R5.reuse, R5 ;  /* 0x0000000505187220 */ /* 0x040fe20000400000 */
[----:B------:R-:W-:Y:S02]  /*0dd0*/  FFMA R23, R5, 1.4426950216293334961, R28 ;  /* 0x3fb8aa3b05177823 */ /* 0x000fe4000000001c */
[----:B------:R-:W-:Y:S01]  /*0de0*/  FADD R25, R25, R25 ;  /* 0x0000001919197221 */ /* 0x000fe20000000000 */
[----:B------:R-:W-:Y:S01]  /*0df0*/  FFMA R29, R24, R29, 0.0032181653659790754318 ;  /* 0x3b52e7db181d7423 */ /* 0x000fe2000000001d */
[----:B------:R-:W-:Y:S02]  /*0e00*/  FADD R28, R28, -R23 ;  /* 0x800000171c1c7221 */ /* 0x000fe40000000000 */
[----:B------:R-:W-:Y:S01]  /*0e10*/  FFMA R25, R30, -R5, R25 ;  /* 0x800000051e197223 */ /* 0x000fe20000000019 */
[----:B------:R-:W-:Y:S01]  /*0e20*/  FFMA R29, R24, R29, 0.018033718690276145935 ;  /* 0x3c93bb73181d7423 */ /* 0x000fe2000000001d */
[----:B------:R-:W-:-:S02]  /*0e30*/  FFMA R28, R5, 1.4426950216293334961, R28 ;  /* 0x3fb8aa3b051c7823 */ /* 0x000fc4000000001c */
[----:B------:R-:W-:Y:S01]  /*0e40*/  FMUL R25, R4, R25 ;  /* 0x0000001904197220 */ /* 0x000fe20000400000 */
[----:B------:R-:W-:-:S03]  /*0e50*/  FFMA R29, R24, R29, 0.12022458761930465698 ;  /* 0x3df6384f181d7423 */ /* 0x000fc6000000001d */
[----:B------:R-:W-:Y:S01]  /*0e60*/  FFMA R28, R25, 1.4426950216293334961, R28 ;  /* 0x3fb8aa3b191c7823 */ /* 0x000fe2000000001c */
[----:B------:R-:W-:-:S03]  /*0e70*/  FMUL R24, R24, R29 ;  /* 0x0000001d18187220 */ /* 0x000fc60000400000 */
[----:B------:R-:W-:Y:S01]  /*0e80*/  FFMA R28, R5, 1.9251366722983220825e-08, R28 ;  /* 0x32a55e34051c7823 */ /* 0x000fe2000000001c */
[----:B------:R-:W-:-:S04]  /*0e90*/  FMUL R4, R24, 3 ;  /* 0x4040000018047820 */ /* 0x000fc80000400000 */
[----:B------:R-:W-:Y:S01]  /*0ea0*/  FFMA R25, R25, R4, R28 ;  /* 0x0000000419197223 */ /* 0x000fe2000000001c */
[----:B------:R-:W-:-:S03]  /*0eb0*/  HFMA2 R28, -RZ, RZ, 0.64013671875, -15.109375 ;  /* 0x391fcb8eff1c7431 */ /* 0x000fc600000001ff */
[----:B------:R-:W-:-:S04]  /*0ec0*/  FFMA R24, R5, R24, R25 ;  /* 0x0000001805187223 */ /* 0x000fc80000000019 */
[----:B------:R-:W-:-:S04]  /*0ed0*/  FADD R25, R23, R24 ;  /* 0x0000001817197221 */ /* 0x000fc80000000000 */
[----:B------:R-:W-:Y:S01]  /*0ee0*/  FMUL R4, R25, 2 ;  /* 0x4000000019047820 */ /* 0x000fe20000400000 */
[----:B------:R-:W-:-:S03]  /*0ef0*/  FADD R23, -R23, R25 ;  /* 0x0000001917177221 */ /* 0x000fc60000000100 */
[----:B------:R-:W0:Y:S01]  /*0f00*/  FRND R5, R4 ;  /* 0x0000000400057307 */ /* 0x000e220000201000 */
[----:B------:R-:W-:Y:S01]  /*0f10*/  FADD R24, R24, -R23 ;  /* 0x8000001718187221 */ /* 0x000fe20000000000 */
[----:B------:R-:W-:Y:S01]  /*0f20*/  FFMA R25, R25, 2, -R4 ;  /* 0x4000000019197823 */ /* 0x000fe20000000804 */
[----:B------:R-:W-:-:S03]  /*0f30*/  FSETP.GT.AND P2, PT, |R4|, 152, PT ;  /* 0x431800000400780b */ /* 0x000fc60003f44200 */
[----:B------:R-:W-:Y:S01]  /*0f40*/  FFMA R24, R24, 2, R25 ;  /* 0x4000000018187823 */ /* 0x000fe20000000019 */
[----:B0-----:R-:W-:Y:S01]  /*0f50*/  FADD R23, R4, -R5 ;  /* 0x8000000504177221 */ /* 0x001fe20000000000 */
[----:B------:R-:W-:-:S03]  /*0f60*/  FSETP.GT.AND P1, PT, R5, RZ, PT ;  /* 0x000000ff0500720b */ /* 0x000fc60003f24000 */
[----:B------:R-:W-:Y:S01]  /*0f70*/  FADD R23, R23, R24 ;  /* 0x0000001817177221 */ /* 0x000fe20000000000 */
[----:B------:R-:W-:Y:S02]  /*0f80*/  SEL R5, RZ, 0x83000000, P1 ;  /* 0x83000000ff057807 */ /* 0x000fe40000800000 */
[----:B------:R-:W-:Y:S01]  /*0f90*/  FSETP.GEU.AND P1, PT, R4, RZ, PT ;  /* 0x000000ff0400720b */ /* 0x000fe20003f2e000 */
[----:B------:R-:W-:Y:S01]  /*0fa0*/  FFMA R24, R23, R28, 0.0013391353422775864601 ;  /* 0x3aaf85ed17187423 */ /* 0x000fe2000000001c */
[----:B------:R-:W-:-:S03]  /*0fb0*/  IADD3 R25, PT, PT, R5, 0x7f000000, RZ ;  /* 0x7f00000005197810 */ /* 0x000fc60007ffe0ff */
[C---:B------:R-:W-:Y:S02]  /*0fc0*/  FFMA R28, R23.reuse, R24, 0.0096188392490148544312 ;  /* 0x3c1d9856171c7423 */ /* 0x040fe40000000018 */
[----:B------:R-:W0:Y:S02]  /*0fd0*/  F2I.NTZ R24, R4 ;  /* 0x0000000400187305 */ /* 0x000e240000203100 */
[----:B------:R-:W-:-:S04]  /*0fe0*/  FFMA R28, R23, R28, 0.055503588169813156128 ;  /* 0x3d6357bb171c7423 */ /* 0x000fc8000000001c */
[----:B------:R-:W-:-:S04]  /*0ff0*/  FFMA R28, R23, R28, 0.24022644758224487305 ;  /* 0x3e75fdec171c7423 */ /* 0x000fc8000000001c */
[----:B------:R-:W-:-:S04]  /*1000*/  FFMA R28, R23, R28, 0.69314718246459960938 ;  /* 0x3f317218171c7423 */ /* 0x000fc8000000001c */
[----:B------:R-:W-:Y:S01]  /*1010*/  FFMA R28, R23, R28, 1 ;  /* 0x3f800000171c7423 */ /* 0x000fe2000000001c */
[----:B0-----:R-:W-:Y:S02]  /*1020*/  LEA R24, R24, -R5, 0x17 ;  /* 0x8000000518187211 */ /* 0x001fe400078eb8ff */
[----:B------:R-:W-:Y:S01]  /*1030*/  FSEL R5, RZ, +INF , !P1 ;  /* 0x7f800000ff057808 */ /* 0x000fe20004800000 */
[----:B------:R-:W-:-:S04]  /*1040*/  FMUL R25, R25, R28 ;  /* 0x0000001c19197220 */ /* 0x000fc80000400000 */
[----:B------:R-:W-:Y:S01]  /*1050*/  @!P2 FMUL R5, R24, R25 ;  /* 0x000000191805a220 */ /* 0x000fe20000400000 */
[----:B------:R-:W-:-:S07]  /*1060*/  @!P0 LOP3.LUT R5, R0, 0x7fffffff, RZ, 0xc0, !PT ;  /* 0x7fffffff00058812 */ /* 0x000fce00078ec0ff */
.L_x_8:
[----:B------:R-:W-:Y:S05]  /*1070*/  BSYNC.RECONVERGENT B1 ;  /* 0x0000000000017941 */ /* 0x000fea0003800200 */
.L_x_7:
[----:B------:R-:W-:Y:S01]  /*1080*/  FADD R5, R22, R5 ;  /* 0x0000000516057221 */ /* 0x000fe20000000000 */
[----:B------:R-:W-:Y:S03]  /*1090*/  BSSY.RECONVERGENT B1, `(.L_x_9) ;  /* 0x000000d000017945 */ /* 0x000fe60003800200 */
[----:B------:R0:W1:Y:S01]  /*10a0*/  MUFU.RSQ R0, R5 ;  /* 0x0000000500007308 */ /* 0x0000620000001400 */
[----:B------:R-:W-:-:S04]  /*10b0*/  IADD3 R4, PT, PT, R5, -0xd000000, RZ ;  /* 0xf300000005047810 */ /* 0x000fc80007ffe0ff */
[----:B------:R-:W-:-:S13]  /*10c0*/  ISETP.GT.U32.AND P0, PT, R4, 0x727fffff, PT ;  /* 0x727fffff0400780c */ /* 0x000fda0003f04070 */
[----:B01----:R-:W-:Y:S05]  /*10d0*/  @!P0 BRA `(.L_x_10) ;  /* 0x0000000000108947 */ /* 0x003fea0003800000 */
[----:B------:R-:W-:-:S07]  /*10e0*/  MOV R25, 0x1100 ;  /* 0x0000110000197802 */ /* 0x000fce0000000f00 */
[----:B-----5:R-:W-:Y:S05]  /*10f0*/  CALL.REL.NOINC `($__internal_0_$__cuda_sm20_sqrt_rn_f32_slowpath) ;  /* 0x0000000c00487944 */ /* 0x020fea0003c00000 */
[----:B------:R-:W-:Y:S01]  /*1100*/  MOV R4, R0 ;  /* 0x0000000000047202 */ /* 0x000fe20000000f00 */
[----:B------:R-:W-:Y:S06]  /*1110*/  BRA `(.L_x_11) ;  /* 0x0000000000107947 */ /* 0x000fec0003800000 */
.L_x_10:
[----:B------:R-:W-:Y:S01]  /*1120*/  FMUL.FTZ R4, R5, R0 ;  /* 0x0000000005047220 */ /* 0x000fe20000410000 */
[----:B------:R-:W-:-:S03]  /*1130*/  FMUL.FTZ R0, R0, 0.5 ;  /* 0x3f00000000007820 */ /* 0x000fc60000410000 */
[----:B------:R-:W-:-:S04]  /*1140*/  FFMA R5, -R4, R4, R5 ;  /* 0x0000000404057223 */ /* 0x000fc80000000105 */
[----:B------:R-:W-:-:S07]  /*1150*/  FFMA R4, R5, R0, R4 ;  /* 0x0000000005047223 */ /* 0x000fce0000000004 */
.L_x_11:
[----:B------:R-:W-:Y:S05]  /*1160*/  BSYNC.RECONVERGENT B1 ;  /* 0x0000000000017941 */ /* 0x000fea0003800200 */
.L_x_9:
[----:B------:R-:W-:Y:S02]  /*1170*/  MOV R22, UR6 ;  /* 0x0000000600167c02 */ /* 0x000fe40008000f00 */
[----:B------:R-:W-:-:S05]  /*1180*/  MOV R23, UR7 ;  /* 0x0000000700177c02 */ /* 0x000fca0008000f00 */
[----:B------:R0:W5:Y:S01]  /*1190*/  LDG.E R0, desc[UR4][R22.64] ;  /* 0x0000000416007981 */ /* 0x000162000c1e1900 */
[----:B------:R-:W-:Y:S01]  /*11a0*/  FSETP.NEU.AND P0, PT, R4, 1, PT ;  /* 0x3f8000000400780b */ /* 0x000fe20003f0d000 */
[----:B------:R-:W-:Y:S01]  /*11b0*/  BSSY.RECONVERGENT B1, `(.L_x_12) ;  /* 0x0000044000017945 */ /* 0x000fe20003800200 */
[----:B------:R-:W-:-:S11]  /*11c0*/  HFMA2 R28, -RZ, RZ, 1.875, 0 ;  /* 0x3f800000ff1c7431 */ /* 0x000fd600000001ff */
[----:B0-----:R-:W-:Y:S05]  /*11d0*/  @!P0 BRA `(.L_x_13) ;  /* 0x0000000400048947 */ /* 0x001fea0003800000 */
        /* <DEDUP_REMOVED lines=15> */
[----:B------:R-:W-:-:S04]  /*12d0*/  FADD R29, R22, -1 ;  /* 0xbf800000161d7421 */ /* 0x000fc80000000000 */
[----:B------:R-:W-:Y:S01]  /*12e0*/  FADD R22, R29, R29 ;  /* 0x0000001d1d167221 */ /* 0x000fe20000000000 */
[----:B------:R-:W0:Y:S03]  /*12f0*/  MUFU.RCP R5, R5 ;  /* 0x0000000500057308 */ /* 0x000e260000001000 */
[----:B0-----:R-:W-:-:S04]  /*1300*/  FMUL R22, R5, R22 ;  /* 0x0000001605167220 */ /* 0x001fc80000400000 */
[----:B------:R-:W-:-:S04]  /*1310*/  FADD R25, R29, -R22 ;  /* 0x800000161d197221 */ /* 0x000fc80000000000 */
[----:B------:R-:W-:Y:S01]  /*1320*/  FADD R28, R25, R25 ;  /* 0x00000019191c7221 */ /* 0x000fe20000000000 */
[----:B------:R-:W-:Y:S01]  /*1330*/  FFMA R25, R24, 1.1920928955078125e-07, R23 ;  /* 0x3400000018197823 */ /* 0x000fe20000000017 */
[CC--:B------:R-:W-:Y:S02]  /*1340*/  FMUL R24, R22.reuse, R22.reuse ;  /* 0x0000001616187220 */ /* 0x0c0fe40000400000 */
[----:B------:R-:W-:Y:S01]  /*1350*/  FFMA R28, R29, -R22, R28 ;  /* 0x800000161d1c7223 */ /* 0x000fe2000000001c */
[----:B------:R-:W-:Y:S01]  /*1360*/  FFMA R23, R22, 1.4426950216293334961, R25 ;  /* 0x3fb8aa3b16177823 */ /* 0x000fe20000000019 */
[C---:B------:R-:W-:Y:S02]  /*1370*/  FFMA R29, R24.reuse, R31, 0.0032181653659790754318 ;  /* 0x3b52e7db181d7423 */ /* 0x040fe4000000001f */
[----:B------:R-:W-:Y:S01]  /*1380*/  FMUL R28, R5, R28 ;  /* 0x0000001c051c7220 */ /* 0x000fe20000400000 */
[----:B------:R-:W-:Y:S01]  /*1390*/  FADD R25, R25, -R23 ;  /* 0x8000001719197221 */ /* 0x000fe20000000000 */
[----:B------:R-:W-:-:S03]  /*13a0*/  FFMA R29, R24, R29, 0.018033718690276145935 ;  /* 0x3c93bb73181d7423 */ /* 0x000fc6000000001d */
        /* <DEDUP_REMOVED lines=24> */
[----:B-1----:R-:W-:Y:S01]  /*1530*/  LEA R25, R25, -R22, 0x17 ;  /* 0x8000001619197211 */ /* 0x002fe200078eb8ff */
[----:B------:R-:W-:Y:S02]  /*1540*/  @!P0 FADD R5, R4, R4 ;  /* 0x0000000404058221 */ /* 0x000fe40000000000 */
[----:B------:R-:W-:-:S04]  /*1550*/  FFMA R24, R23, R24, 0.0096188392490148544312 ;  /* 0x3c1d985617187423 */ /* 0x000fc80000000018 */
[----:B------:R-:W-:-:S04]  /*1560*/  FFMA R24, R23, R24, 0.055503588169813156128 ;  /* 0x3d6357bb17187423 */ /* 0x000fc80000000018 */
[----:B------:R-:W-:-:S04]  /*1570*/  FFMA R24, R23, R24, 0.24022644758224487305 ;  /* 0x3e75fdec17187423 */ /* 0x000fc80000000018 */
[----:B------:R-:W-:Y:S01]  /*1580*/  FFMA R28, R23, R24, 0.69314718246459960938 ;  /* 0x3f317218171c7423 */ /* 0x000fe20000000018 */
[----:B------:R-:W-:-:S03]  /*1590*/  IADD3 R24, PT, PT, R22, 0x7f000000, RZ ;  /* 0x7f00000016187810 */ /* 0x000fc60007ffe0ff */
[----:B------:R-:W-:Y:S01]  /*15a0*/  FFMA R23, R23, R28, 1 ;  /* 0x3f80000017177423 */ /* 0x000fe2000000001c */
[----:B------:R-:W-:-:S03]  /*15b0*/  FSEL R28, RZ, +INF , !P1 ;  /* 0x7f800000ff1c7808 */ /* 0x000fc60004800000 */
[----:B------:R-:W-:-:S04]  /*15c0*/  FMUL R24, R24, R23 ;  /* 0x0000001718187220 */ /* 0x000fc80000400000 */
[----:B------:R-:W-:Y:S01]  /*15d0*/  @!P2 FMUL R28, R25, R24 ;  /* 0x00000018191ca220 */ /* 0x000fe20000400000 */
[----:B------:R-:W-:-:S07]  /*15e0*/  @!P0 LOP3.LUT R28, R5, 0x7fffffff, RZ, 0xc0, !PT ;  /* 0x7fffffff051c8812 */ /* 0x000fce00078ec0ff */
.L_x_13:
[----:B------:R-:W-:Y:S05]  /*15f0*/  BSYNC.RECONVERGENT B1 ;  /* 0x0000000000017941 */ /* 0x000fea0003800200 */
.L_x_12:
[----:B------:R-:W0:Y:S01]  /*1600*/  MUFU.RCP R5, R28 ;  /* 0x0000001c00057308 */ /* 0x000e220000001000 */
[----:B-----5:R-:W-:Y:S01]  /*1610*/  IMAD R29, R21, R0, RZ ;  /* 0x00000000151d7224 */ /* 0x020fe200078e02ff */
[----:B------:R-:W-:Y:S04]  /*1620*/  BSSY.RECONVERGENT B1, `(.L_x_14) ;  /* 0x000000b000017945 */ /* 0x000fe80003800200 */
[----:B------:R-:W-:-:S04]  /*1630*/  I2FP.F32.S32 R29, R29 ;  /* 0x0000001d001d7245 */ /* 0x000fc80000201400 */
[----:B------:R-:W1:Y:S01]  /*1640*/  FCHK P0, R29, R28 ;  /* 0x0000001c1d007302 */ /* 0x000e620000000000 */
[----:B0-----:R-:W-:-:S04]  /*1650*/  FFMA R0, R5, -R28, 1 ;  /* 0x3f80000005007423 */ /* 0x001fc8000000081c */
[----:B------:R-:W-:-:S04]  /*1660*/  FFMA R0, R5, R0, R5 ;  /* 0x0000000005007223 */ /* 0x000fc80000000005 */
[----:B------:R-:W-:-:S04]  /*1670*/  FFMA R5, R29, R0, RZ ;  /* 0x000000001d057223 */ /* 0x000fc800000000ff */
[----:B------:R-:W-:-:S04]  /*1680*/  FFMA R22, R5, -R28, R29 ;  /* 0x8000001c05167223 */ /* 0x000fc8000000001d */
[----:B------:R-:W-:Y:S01]  /*1690*/  FFMA R0, R0, R22, R5 ;  /* 0x0000001600007223 */ /* 0x000fe20000000005 */
[----:B-1----:R-:W-:Y:S06]  /*16a0*/  @!P0 BRA `(.L_x_15) ;  /* 0x0000000000088947 */ /* 0x002fec0003800000 */
[----:B------:R-:W-:-:S07]  /*16b0*/  MOV R22, 0x16d0 ;  /* 0x000016d000167802 */ /* 0x000fce0000000f00 */
[----:B------:R-:W-:Y:S05]  /*16c0*/  CALL.REL.NOINC `($__internal_1_$__cuda_sm3x_div_rn_noftz_f32_slowpath) ;  /* 0x0000000800347944 */ /* 0x000fea0003c00000 */
.L_x_15:
[----:B------:R-:W-:Y:S05]  /*16d0*/  BSYNC.RECONVERGENT B1 ;  /* 0x0000000000017941 */ /* 0x000fea0003800200 */
.L_x_14:
[----:B------:R-:W0:Y:S01]  /*16e0*/  MUFU.RCP R5, R4 ;  /* 0x0000000400057308 */ /* 0x000e220000001000 */
[----:B------:R-:W-:Y:S01]  /*16f0*/  FADD R29, -R27, R32 ;  /* 0x000000201b1d7221 */ /* 0x000fe20000000100 */
[----:B------:R-:W-:Y:S01]  /*1700*/  I2FP.F32.U32 R27, UR15 ;  /* 0x0000000f001b7c45 */ /* 0x000fe20008201000 */
[----:B------:R-:W-:Y:S04]  /*1710*/  BSSY.RECONVERGENT B1, `(.L_x_16) ;  /* 0x000000d000017945 */ /* 0x000fe80003800200 */
[----:B------:R-:W-:Y:S01]  /*1720*/  FMUL R27, R27, R0 ;  /* 0x000000001b1b7220 */ /* 0x000fe20000400000 */
[----:B------:R-:W1:Y:S01]  /*1730*/  FCHK P0, R29, R4 ;  /* 0x000000041d007302 */ /* 0x000e620000000000 */
[----:B0-----:R-:W-:-:S04]  /*1740*/  FFMA R22, R5, -R4, 1 ;  /* 0x3f80000005167423 */ /* 0x001fc80000000804 */
[----:B------:R-:W-:-:S04]  /*1750*/  FFMA R22, R5, R22, R5 ;  /* 0x0000001605167223 */ /* 0x000fc80000000005 */
[----:B------:R-:W-:-:S04]  /*1760*/  FFMA R5, R29, R22, RZ ;  /* 0x000000161d057223 */ /* 0x000fc800000000ff */
[----:B------:R-:W-:-:S04]  /*1770*/  FFMA R23, R5, -R4, R29 ;  /* 0x8000000405177223 */ /* 0x000fc8000000001d */
[----:B------:R-:W-:Y:S01]  /*1780*/  FFMA R22, R22, R23, R5 ;  /* 0x0000001716167223 */ /* 0x000fe20000000005 */
[----:B-1----:R-:W-:Y:S06]  /*1790*/  @!P0 BRA `(.L_x_17) ;  /* 0x0000000000108947 */ /* 0x002fec0003800000 */
[----:B------:R-:W-:Y:S02]  /*17a0*/  MOV R28, R4 ;  /* 0x00000004001c7202 */ /* 0x000fe40000000f00 */
[----:B------:R-:W-:-:S07]  /*17b0*/  MOV R22, 0x17d0 ;  /* 0x000017d000167802 */ /* 0x000fce0000000f00 */
[----:B------:R-:W-:Y:S05]  /*17c0*/  CALL.REL.NOINC `($__internal_1_$__cuda_sm3x_div_rn_noftz_f32_slowpath) ;  /* 0x0000000400f47944 */ /* 0x000fea0003c00000 */
[----:B------:R-:W-:-:S07]  /*17d0*/  MOV R22, R0 ;  /* 0x0000000000167202 */ /* 0x000fce0000000f00 */
.L_x_17:
[----:B------:R-:W-:Y:S05]  /*17e0*/  BSYNC.RECONVERGENT B1 ;  /* 0x0000000000017941 */ /* 0x000fea0003800200 */
.L_x_16:
[----:B------:R-:W0:Y:S01]  /*17f0*/  MUFU.RCP R5, R4 ;  /* 0x0000000400057308 */ /* 0x000e220000001000 */
[----:B------:R-:W-:Y:S01]  /*1800*/  FADD R29, -R2, R33 ;  /* 0x00000021021d7221 */ /* 0x000fe20000000100 */
[----:B------:R-:W-:Y:S01]  /*1810*/  BSSY.RECONVERGENT B1, `(.L_x_18) ;  /* 0x000000d000017945 */ /* 0x000fe20003800200 */
[----:B------:R-:W-:-:S05]  /*1820*/  FMUL R2, R27, R22 ;  /* 0x000000161b027220 */ /* 0x000fca0000400000 */
        /* <DEDUP_REMOVED lines=11> */
.L_x_19:
[----:B------:R-:W-:Y:S05]  /*18e0*/  BSYNC.RECONVERGENT B1 ;  /* 0x0000000000017941 */ /* 0x000fea0003800200 */
.L_x_18:
        /* <DEDUP_REMOVED lines=14> */
.L_x_21:
[----:B------:R-:W-:Y:S05]  /*19d0*/  BSYNC.RECONVERGENT B1 ;  /* 0x0000000000017941 */ /* 0x000fea0003800200 */
.L_x_20:
[----:B------:R0:W5:Y:S01]  /*19e0*/  LDG.E R35, desc[UR4][R10.64] ;  /* 0x000000040a237981 */ /* 0x000162000c1e1900 */
[----:B------:R-:W-:Y:S01]  /*19f0*/  I2FP.F32.S32 R33, R21 ;  /* 0x0000001500217245 */ /* 0x000fe20000201400 */
[----:B------:R-:W-:Y:S03]  /*1a00*/  BSSY.RECONVERGENT B1, `(.L_x_22) ;  /* 0x000000f000017945 */ /* 0x000fe60003800200 */
[----:B------:R-:W1:Y:S08]  /*1a10*/  MUFU.RCP R4, R33 ;  /* 0x0000002100047308 */ /* 0x000e700000001000 */
[----:B------:R-:W2:Y:S01]  /*1a20*/  FCHK P0, R2, R33 ;  /* 0x0000002102007302 */ /* 0x000ea20000000000 */
[----:B-1----:R-:W-:-:S04]  /*1a30*/  FFMA R5, -R33, R4, 1 ;  /* 0x3f80000021057423 */ /* 0x002fc80000000104 */
[----:B------:R-:W-:Y:S01]  /*1a40*/  FFMA R5, R4, R5, R4 ;  /* 0x0000000504057223 */ /* 0x000fe20000000004 */
[----:B------:R-:W-:-:S03]  /*1a50*/  FMUL R4, R27, R0 ;  /* 0x000000001b047220 */ /* 0x000fc60000400000 */
[----:B------:R-:W-:-:S04]  /*1a60*/  FFMA R22, R2, R5, RZ ;  /* 0x0000000502167223 */ /* 0x000fc800000000ff */
[----:B------:R-:W-:-:S04]  /*1a70*/  FFMA R23, -R33, R22, R2 ;  /* 0x0000001621177223 */ /* 0x000fc80000000102 */
[----:B------:R-:W-:Y:S01]  /*1a80*/  FFMA R5, R5, R23, R22 ;  /* 0x0000001705057223 */ /* 0x000fe20000000016 */
[----:B0-2---:R-:W-:Y:S06]  /*1a90*/  @!P0 BRA `(.L_x_23) ;  /* 0x0000000000148947 */ /* 0x005fec0003800000 */
[----:B------:R-:W-:Y:S02]  /*1aa0*/  MOV R29, R2 ;  /* 0x00000002001d7202 */ /* 0x000fe40000000f00 */
[----:B------:R-:W-:Y:S02]  /*1ab0*/  MOV R28, R33 ;  /* 0x00000021001c7202 */ /* 0x000fe40000000f00 */
[----:B------:R-:W-:-:S07]  /*1ac0*/  MOV R22, 0x1ae0 ;  /* 0x00001ae000167802 */ /* 0x000fce0000000f00 */
[----:B-----5:R-:W-:Y:S05]  /*1ad0*/  CALL.REL.NOINC `($__internal_1_$__cuda_sm3x_div_rn_noftz_f32_slowpath) ;  /* 0x0000000400307944 */ /* 0x020fea0003c00000 */
[----:B------:R-:W-:-:S07]  /*1ae0*/  MOV R5, R0 ;  /* 0x0000000000057202 */ /* 0x000fce0000000f00 */
.L_x_23:
[----:B------:R-:W-:Y:S05]  /*1af0*/  BSYNC.RECONVERGENT B1 ;  /* 0x0000000000017941 */ /* 0x000fea0003800200 */
.L_x_22:
[----:B-----5:R-:W-:-:S05]  /*1b00*/  FFMA R5, R18, R5, R35 ;  /* 0x0000000512057223 */ /* 0x020fca0000000023 */
[----:B------:R0:W-:Y:S04]  /*1b10*/  STG.E desc[UR4][R10.64], R5 ;  /* 0x000000050a007986 */ /* 0x0001e8000c101904 */
[----:B------:R0:W5:Y:S01]  /*1b20*/  LDG.E R27, desc[UR4][R8.64] ;  /* 0x00000004081b7981 */ /* 0x000162000c1e1900 */
[----:B------:R-:W1:Y:S01]  /*1b30*/  MUFU.RCP R0, R33 ;  /* 0x0000002100007308 */ /* 0x000e620000001000 */
[----:B------:R-:W-:Y:S07]  /*1b40*/  BSSY.RECONVERGENT B1, `(.L_x_24) ;  /* 0x000000c000017945 */ /* 0x000fee0003800200 */
[----:B------:R-:W2:Y:S01]  /*1b50*/  FCHK P0, R3, R33 ;  /* 0x0000002103007302 */ /* 0x000ea20000000000 */
[----:B-1----:R-:W-:-:S04]  /*1b60*/  FFMA R23, -R33, R0, 1 ;  /* 0x3f80000021177423 */ /* 0x002fc80000000100 */
[----:B------:R-:W-:-:S04]  /*1b70*/  FFMA R25, R0, R23, R0 ;  /* 0x0000001700197223 */ /* 0x000fc80000000000 */
        /* <DEDUP_REMOVED lines=8> */
.L_x_25:
[----:B------:R-:W-:Y:S05]  /*1c00*/  BSYNC.RECONVERGENT B1 ;  /* 0x0000000000017941 */ /* 0x000fea0003800200 */
.L_x_24:
        /* <DEDUP_REMOVED lines=16> */
.L_x_27:
[----:B------:R-:W-:Y:S05]  /*1d10*/  BSYNC.RECONVERGENT B1 ;  /* 0x0000000000017941 */ /* 0x000fea0003800200 */
.L_x_26:
[----:B-----5:R-:W-:-:S05]  /*1d20*/  FFMA R3, R18, R0, R3 ;  /* 0x0000000012037223 */ /* 0x020fca0000000003 */
[----:B------:R0:W-:Y:S02]  /*1d30*/  STG.E desc[UR4][R6.64], R3 ;  /* 0x0000000306007986 */ /* 0x0001e4000c101904 */
.L_x_2:
[----:B------:R-:W-:Y:S05]  /*1d40*/  BSYNC.RECONVERGENT B0 ;  /* 0x0000000000007941 */ /* 0x000fea0003800200 */
.L_x_1:
[----:B------:R-:W-:Y:S01]  /*1d50*/  IADD3 R20, PT, PT, R20, 0x1, RZ ;  /* 0x0000000114147810 */ /* 0x000fe20007ffe0ff */
[----:B------:R-:W-:Y:S01]  /*1d60*/  UIADD3 UR6, UP0, UPT, UR6, 0x4, URZ ;  /* 0x0000000406067890 */ /* 0x000fe2000ff1e0ff */
[----:B------:R-:W-:Y:S01]  /*1d70*/  IADD3 R19, PT, PT, R19, 0x1, RZ ;  /* 0x0000000113137810 */ /* 0x000fe20007ffe0ff */
[----:B------:R-:W-:Y:S01]  /*1d80*/  UIADD3 UR12, UP1, UPT, UR12, 0x4, URZ ;  /* 0x000000040c0c7890 */ /* 0x000fe2000ff3e0ff */
[----:B------:R-:W-:Y:S01]  /*1d90*/  ISETP.NE.AND P0, PT, R20, -0x1, PT ;  /* 0xffffffff1400780c */ /* 0x000fe20003f05270 */
[----:B------:R-:W-:Y:S02]  /*1da0*/  UIADD3 UR10, UP2, UPT, UR10, 0x4, URZ ;  /* 0x000000040a0a7890 */ /* 0x000fe4000ff5e0ff */
[----:B------:R-:W-:Y:S02]  /*1db0*/  UIADD3 UR8, UP3, UPT, UR8, 0x4, URZ ;  /* 0x0000000408087890 */ /* 0x000fe4000ff7e0ff */
[----:B------:R-:W-:Y:S02]  /*1dc0*/  UIADD3.X UR7, UPT, UPT, URZ, UR7, URZ, UP0, !UPT ;  /* 0x00000007ff077290 */ /* 0x000fe400087fe4ff */
[----:B------:R-:W-:-:S02]  /*1dd0*/  UIADD3.X UR13, UPT, UPT, URZ, UR13, URZ, UP1, !UPT ;  /* 0x0000000dff0d7290 */ /* 0x000fc40008ffe4ff */
[----:B------:R-:W-:Y:S02]  /*1de0*/  UIADD3.X UR11, UPT, UPT, URZ, UR11, URZ, UP2, !UPT ;  /* 0x0000000bff0b7290 */ /* 0x000fe400097fe4ff */
[----:B------:R-:W-:Y:S02]  /*1df0*/  UIADD3.X UR9, UPT, UPT, URZ, UR9, URZ, UP3, !UPT ;  /* 0x00000009ff097290 */ /* 0x000fe40009ffe4ff */
[----:B------:R-:W-:Y:S10]  /*1e00*/  @P0 BRA `(.L_x_28) ;  /* 0xffffffe400080947 */ /* 0x000ff4000383ffff */
[----:B------:R-:W-:Y:S05]  /*1e10*/  EXIT ;  /* 0x000000000000794d */ /* 0x000fea0003800000 */
        .weak           $__internal_0_$__cuda_sm20_sqrt_rn_f32_slowpath
        .type           $__internal_0_$__cuda_sm20_sqrt_rn_f32_slowpath,@function
        .size           $__internal_0_$__cuda_sm20_sqrt_rn_f32_slowpath,($__internal_1_$__cuda_sm3x_div_rn_noftz_f32_slowpath - $__internal_0_$__cuda_sm20_sqrt_rn_f32_slowpath)
$__internal_0_$__cuda_sm20_sqrt_rn_f32_slowpath:
[----:B------:R-:W-:-:S13]  /*1e20*/  LOP3.LUT P0, RZ, R5, 0x7fffffff, RZ, 0xc0, !PT ;  /* 0x7fffffff05ff7812 */ /* 0x000fda000780c0ff */
[----:B------:R-:W-:Y:S01]  /*1e30*/  @!P0 MOV R4, R5 ;  /* 0x0000000500048202 */ /* 0x000fe20000000f00 */
[----:B------:R-:W-:Y:S06]  /*1e40*/  @!P0 BRA `(.L_x_29) ;  /* 0x0000000000448947 */ /* 0x000fec0003800000 */
[----:B------:R-:W-:Y:S02]  /*1e50*/  FSETP.GEU.FTZ.AND P0, PT, R5, RZ, PT ;  /* 0x000000ff0500720b */ /* 0x000fe40003f1e000 */
[----:B------:R-:W-:-:S11]  /*1e60*/  MOV R0, R5 ;  /* 0x0000000500007202 */ /* 0x000fd60000000f00 */
[----:B------:R-:W-:Y:S01]  /*1e70*/  @!P0 MOV R4, 0x7fffffff ;  /* 0x7fffffff00048802 */ /* 0x000fe20000000f00 */
[----:B------:R-:W-:Y:S06]  /*1e80*/  @!P0 BRA `(.L_x_29) ;  /* 0x0000000000348947 */ /* 0x000fec0003800000 */
[----:B------:R-:W-:-:S13]  /*1e90*/  FSETP.GTU.FTZ.AND P0, PT, |R0|, +INF , PT ;  /* 0x7f8000000000780b */ /* 0x000fda0003f1c200 */
[----:B------:R-:W-:Y:S01]  /*1ea0*/  @P0 FADD.FTZ R4, R0, 1 ;  /* 0x3f80000000040421 */ /* 0x000fe20000010000 */
[----:B------:R-:W-:Y:S06]  /*1eb0*/  @P0 BRA `(.L_x_29) ;  /* 0x0000000000280947 */ /* 0x000fec0003800000 */
[----:B------:R-:W-:-:S13]  /*1ec0*/  FSETP.NEU.FTZ.AND P0, PT, |R0|, +INF , PT ;  /* 0x7f8000000000780b */ /* 0x000fda0003f1d200 */
[----:B------:R-:W-:-:S04]  /*1ed0*/  @P0 FFMA R5, R0, 1.84467440737095516160e+19, RZ ;  /* 0x5f80000000050823 */ /* 0x000fc800000000ff */
[----:B------:R-:W0:Y:S02]  /*1ee0*/  @P0 MUFU.RSQ R4, R5 ;  /* 0x0000000500040308 */ /* 0x000e240000001400 */
[----:B0-----:R-:W-:Y:S01]  /*1ef0*/  @P0 FMUL.FTZ R22, R5, R4 ;  /* 0x0000000405160220 */ /* 0x001fe20000410000 */
[----:B------:R-:W-:Y:S01]  /*1f00*/  @P0 FMUL.FTZ R24, R4, 0.5 ;  /* 0x3f00000004180820 */ /* 0x000fe20000410000 */
[----:B------:R-:W-:Y:S02]  /*1f10*/  @!P0 MOV R4, R0 ;  /* 0x0000000000048202 */ /* 0x000fe40000000f00 */
[----:B------:R-:W-:-:S04]  /*1f20*/  @P0 FADD.FTZ R23, -R22, -RZ ;  /* 0x800000ff16170221 */ /* 0x000fc80000010100 */
[----:B------:R-:W-:-:S04]  /*1f30*/  @P0 FFMA R23, R22, R23, R5 ;  /* 0x0000001716170223 */ /* 0x000fc80000000005 */
[----:B------:R-:W-:-:S04]  /*1f40*/  @P0 FFMA R23, R23, R24, R22 ;  /* 0x0000001817170223 */ /* 0x000fc80000000016 */
[----:B------:R-:W-:-:S07]  /*1f50*/  @P0 FMUL.FTZ R4, R23, 2.3283064365386962891e-10 ;  /* 0x2f80000017040820 */ /* 0x000fce0000410000 */
.L_x_29:
[----:B------:R-:W-:Y:S01]  /*1f60*/  HFMA2 R5, -RZ, RZ, 0, 0 ;  /* 0x00000000ff057431 */ /* 0x000fe200000001ff */
[----:B------:R-:W-:Y:S02]  /*1f70*/  MOV R0, R4 ;  /* 0x0000000400007202 */ /* 0x000fe40000000f00 */
[----:B------:R-:W-:-:S04]  /*1f80*/  MOV R4, R25 ;  /* 0x0000001900047202 */ /* 0x000fc80000000f00 */
[----:B------:R-:W-:Y:S05]  /*1f90*/  RET.REL.NODEC R4 `(update_velocity) ;  /* 0xffffffe004187950 */ /* 0x000fea0003c3ffff */
        .weak           $__internal_1_$__cuda_sm3x_div_rn_noftz_f32_slowpath
        .type           $__internal_1_$__cuda_sm3x_div_rn_noftz_f32_slowpath,@function
        .size           $__internal_1_$__cuda_sm3x_div_rn_noftz_f32_slowpath,(.L_x_43 - $__internal_1_$__cuda_sm3x_div_rn_noftz_f32_slowpath)
$__internal_1_$__cuda_sm3x_div_rn_noftz_f32_slowpath:
[----:B------:R-:W-:Y:S01]  /*1fa0*/  SHF.R.U32.HI R5, RZ, 0x17, R28 ;  /* 0x00000017ff057819 */ /* 0x000fe2000001161c */
[----:B------:R-:W-:Y:S01]  /*1fb0*/  BSSY.RECONVERGENT B2, `(.L_x_30) ;  /* 0x0000062000027945 */ /* 0x000fe20003800200 */
[----:B------:R-:W-:Y:S02]  /*1fc0*/  SHF.R.U32.HI R24, RZ, 0x17, R29 ;  /* 0x00000017ff187819 */ /* 0x000fe4000001161d */
[----:B------:R-:W-:Y:S02]  /*1fd0*/  LOP3.LUT R5, R5, 0xff, RZ, 0xc0, !PT ;  /* 0x000000ff05057812 */ /* 0x000fe400078ec0ff */
[----:B------:R-:W-:Y:S02]  /*1fe0*/  LOP3.LUT R24, R24, 0xff, RZ, 0xc0, !PT ;  /* 0x000000ff18187812 */ /* 0x000fe400078ec0ff */
[----:B------:R-:W-:Y:S02]  /*1ff0*/  IADD3 R0, PT, PT, R5, -0x1, RZ ;  /* 0xffffffff05007810 */ /* 0x000fe40007ffe0ff */
[----:B------:R-:W-:-:S02]  /*2000*/  IADD3 R25, PT, PT, R24, -0x1, RZ ;  /* 0xffffffff18197810 */ /* 0x000fc40007ffe0ff */
[----:B------:R-:W-:-:S04]  /*2010*/  ISETP.GT.U32.AND P0, PT, R0, 0xfd, PT ;  /* 0x000000fd0000780c */ /* 0x000fc80003f04070 */
[----:B------:R-:W-:-:S13]  /*2020*/  ISETP.GT.U32.OR P0, PT, R25, 0xfd, P0 ;  /* 0x000000fd1900780c */ /* 0x000fda0000704470 */
[----:B------:R-:W-:Y:S01]  /*2030*/  @!P0 MOV R23, RZ ;  /* 0x000000ff00178202 */ /* 0x000fe20000000f00 */
[----:B------:R-:W-:Y:S06]  /*2040*/  @!P0 BRA `(.L_x_31) ;  /* 0x00000000005c8947 */ /* 0x000fec0003800000 */
[----:B------:R-:W-:Y:S02]  /*2050*/  FSETP.GTU.FTZ.AND P0, PT, |R29|, +INF , PT ;  /* 0x7f8000001d00780b */ /* 0x000fe40003f1c200 */
[----:B------:R-:W-:-:S04]  /*2060*/  FSETP.GTU.FTZ.AND P1, PT, |R28|, +INF , PT ;  /* 0x7f8000001c00780b */ /* 0x000fc80003f3c200 */
[----:B------:R-:W-:-:S13]  /*2070*/  PLOP3.LUT P0, PT, P0, P1, PT, 0xf8, 0x8f ;  /* 0x00000000008f781c */ /* 0x000fda0000703f70 */
[----:B------:R-:W-:Y:S05]  /*2080*/  @P0 BRA `(.L_x_32) ;  /* 0x00000004004c0947 */ /* 0x000fea0003800000 */
[----:B------:R-:W-:-:S13]  /*2090*/  LOP3.LUT P0, RZ, R28, 0x7fffffff, R29, 0xc8, !PT ;  /* 0x7fffffff1cff7812 */ /* 0x000fda000780c81d */
[----:B------:R-:W-:Y:S05]  /*20a0*/  @!P0 BRA `(.L_x_33) ;  /* 0x00000004003c8947 */ /* 0x000fea0003800000 */
[C---:B------:R-:W-:Y:S02]  /*20b0*/  FSETP.NEU.FTZ.AND P1, PT, |R29|.reuse, +INF , PT ;  /* 0x7f8000001d00780b */ /* 0x040fe40003f3d200 */
[----:B------:R-:W-:Y:S02]  /*20c0*/  FSETP.NEU.FTZ.AND P2, PT, |R28|, +INF , PT ;  /* 0x7f8000001c00780b */ /* 0x000fe40003f5d200 */
[----:B------:R-:W-:-:S11]  /*20d0*/  FSETP.NEU.FTZ.AND P0, PT, |R29|, +INF , PT ;  /* 0x7f8000001d00780b */ /* 0x000fd60003f1d200 */
[----:B------:R-:W-:Y:S05]  /*20e0*/  @!P2 BRA !P1, `(.L_x_33) ;  /* 0x00000004002ca947 */ /* 0x000fea0004800000 */
[----:B------:R-:W-:-:S04]  /*20f0*/  LOP3.LUT P1, RZ, R29, 0x7fffffff, RZ, 0xc0, !PT ;  /* 0x7fffffff1dff7812 */ /* 0x000fc8000782c0ff */
[----:B------:R-:W-:-:S13]  /*2100*/  PLOP3.LUT P1, PT, P2, P1, PT, 0x2f, 0xf2 ;  /* 0x0000000000f2781c */ /* 0x000fda0001722577 */
[----:B------:R-:W-:Y:S05]  /*2110*/  @P1 BRA `(.L_x_34) ;  /* 0x0000000400181947 */ /* 0x000fea0003800000 */
[----:B------:R-:W-:-:S04]  /*2120*/  LOP3.LUT P1, RZ, R28, 0x7fffffff, RZ, 0xc0, !PT ;  /* 0x7fffffff1cff7812 */ /* 0x000fc8000782c0ff */
[----:B------:R-:W-:-:S13]  /*2130*/  PLOP3.LUT P0, PT, P0, P1, PT, 0x2f, 0xf2 ;  /* 0x0000000000f2781c */ /* 0x000fda0000702577 */
[----:B------:R-:W-:Y:S05]  /*2140*/  @P0 BRA `(.L_x_35) ;  /* 0x0000000400000947 */ /* 0x000fea0003800000 */
[----:B------:R-:W-:Y:S02]  /*2150*/  ISETP.GE.AND P0, PT, R25, RZ, PT ;  /* 0x000000ff1900720c */ /* 0x000fe40003f06270 */
[----:B------:R-:W-:-:S11]  /*2160*/  ISETP.GE.AND P1, PT, R0, RZ, PT ;  /* 0x000000ff0000720c */ /* 0x000fd60003f26270 */
[----:B------:R-:W-:Y:S01]  /*2170*/  @P0 MOV R23, RZ ;  /* 0x000000ff00170202 */ /* 0x000fe20000000f00 */
[----:B------:R-:W-:Y:S01]  /*2180*/  @!P0 FFMA R29, R29, 1.84467440737095516160e+19, RZ ;  /* 0x5f8000001d1d8823 */ /* 0x000fe200000000ff */
[----:B------:R-:W-:Y:S01]  /*2190*/  @!P0 MOV R23, 0xffffffc0 ;  /* 0xffffffc000178802 */ /* 0x000fe20000000f00 */
[----:B------:R-:W-:-:S03]  /*21a0*/  @!P1 FFMA R28, R28, 1.84467440737095516160e+19, RZ ;  /* 0x5f8000001c1c9823 */ /* 0x000fc600000000ff */
[----:B------:R-:W-:-:S07]  /*21b0*/  @!P1 IADD3 R23, PT, PT, R23, 0x40, RZ ;  /* 0x0000004017179810 */ /* 0x000fce0007ffe0ff */
.L_x_31:
[----:B------:R-:W-:Y:S01]  /*21c0*/  LEA R25, R5, 0xc0800000, 0x17 ;  /* 0xc080000005197811 */ /* 0x000fe200078eb8ff */
[----:B------:R-:W-:Y:S01]  /*21d0*/  BSSY.RECONVERGENT B3, `(.L_x_36) ;  /* 0x0000036000037945 */ /* 0x000fe20003800200 */
[----:B------:R-:W-:Y:S02]  /*21e0*/  IADD3 R24, PT, PT, R24, -0x7f, RZ ;  /* 0xffffff8118187810 */ /* 0x000fe40007ffe0ff */
[----:B------:R-:W-:-:S03]  /*21f0*/  IADD3 R34, PT, PT, -R25, R28, RZ ;  /* 0x0000001c19227210 */ /* 0x000fc60007ffe1ff */
[----:B------:R-:W-:Y:S01]  /*2200*/  IMAD R0, R24, -0x800000, R29 ;  /* 0xff80000018007824 */ /* 0x000fe200078e021d */
[----:B------:R-:W0:Y:S01]  /*2210*/  MUFU.RCP R28, R34 ;  /* 0x00000022001c7308 */ /* 0x000e220000001000 */
[----:B------:R-:W-:Y:S01]  /*2220*/  FADD.FTZ R25, -R34, -RZ ;  /* 0x800000ff22197221 */ /* 0x000fe20000010100 */
[----:B------:R-:W-:-:S04]  /*2230*/  IADD3 R24, PT, PT, R24, 0x7f, -R5 ;  /* 0x0000007f18187810 */ /* 0x000fc80007ffe805 */
[----:B------:R-:W-:Y:S01]  /*2240*/  IADD3 R23, PT, PT, R24, R23, RZ ;  /* 0x0000001718177210 */ /* 0x000fe20007ffe0ff */
[----:B0-----:R-:W-:-:S04]  /*2250*/  FFMA R31, R28, R25, 1 ;  /* 0x3f8000001c1f7423 */ /* 0x001fc80000000019 */
[----:B------:R-:W-:-:S04]  /*2260*/  FFMA R29, R28, R31, R28 ;  /* 0x0000001f1c1d7223 */ /* 0x000fc8000000001c */
[----:B------:R-:W-:-:S04]  /*2270*/  FFMA R28, R0, R29, RZ ;  /* 0x0000001d001c7223 */ /* 0x000fc800000000ff */
[----:B------:R-:W-:-:S04]  /*2280*/  FFMA R30, R25, R28, R0 ;  /* 0x0000001c191e7223 */ /* 0x000fc80000000000 */
[----:B------:R-:W-:-:S04]  /*2290*/  FFMA R30, R29, R30, R28 ;  /* 0x0000001e1d1e7223 */ /* 0x000fc8000000001c */
[----:B------:R-:W-:-:S04]  /*22a0*/  FFMA R25, R25, R30, R0 ;  /* 0x0000001e19197223 */ /* 0x000fc80000000000 */
[----:B------:R-:W-:-:S05]  /*22b0*/  FFMA R0, R29, R25, R30 ;  /* 0x000000191d007223 */ /* 0x000fca000000001e */
[----:B------:R-:W-:-:S04]  /*22c0*/  SHF.R.U32.HI R5, RZ, 0x17, R0 ;  /* 0x00000017ff057819 */ /* 0x000fc80000011600 */
[----:B------:R-:W-:-:S04]  /*22d0*/  LOP3.LUT R24, R5, 0xff, RZ, 0xc0, !PT ;  /* 0x000000ff05187812 */ /* 0x000fc800078ec0ff */
[----:B------:R-:W-:-:S04]  /*22e0*/  IADD3 R5, PT, PT, R24, R23, RZ ;  /* 0x0000001718057210 */ /* 0x000fc80007ffe0ff */
[----:B------:R-:W-:-:S04]  /*22f0*/  IADD3 R24, PT, PT, R5, -0x1, RZ ;  /* 0xffffffff05187810 */ /* 0x000fc80007ffe0ff */
[----:B------:R-:W-:-:S13]  /*2300*/  ISETP.GE.U32.AND P0, PT, R24, 0xfe, PT ;  /* 0x000000fe1800780c */ /* 0x000fda0003f06070 */
[----:B------:R-:W-:Y:S05]  /*2310*/  @!P0 BRA `(.L_x_37) ;  /* 0x0000000000808947 */ /* 0x000fea0003800000 */
[----:B------:R-:W-:-:S13]  /*2320*/  ISETP.GT.AND P0, PT, R5, 0xfe, PT ;  /* 0x000000fe0500780c */ /* 0x000fda0003f04270 */
[----:B------:R-:W-:Y:S05]  /*2330*/  @P0 BRA `(.L_x_38) ;  /* 0x00000000006c0947 */ /* 0x000fea0003800000 */
[----:B------:R-:W-:-:S13]  /*2340*/  ISETP.GE.AND P0, PT, R5, 0x1, PT ;  /* 0x000000010500780c */ /* 0x000fda0003f06270 */
[----:B------:R-:W-:Y:S05]  /*2350*/  @P0 BRA `(.L_x_39) ;  /* 0x0000000000740947 */ /* 0x000fea0003800000 */
[----:B------:R-:W-:Y:S02]  /*2360*/  ISETP.GE.AND P0, PT, R5, -0x18, PT ;  /* 0xffffffe80500780c */ /* 0x000fe40003f06270 */
[----:B------:R-:W-:-:S11]  /*2370*/  LOP3.LUT R0, R0, 0x80000000, RZ, 0xc0, !PT ;  /* 0x8000000000007812 */ /* 0x000fd600078ec0ff */
[----:B------:R-:W-:Y:S05]  /*2380*/  @!P0 BRA `(.L_x_39) ;  /* 0x0000000000688947 */ /* 0x000fea0003800000 */
[CCC-:B------:R-:W-:Y:S01]  /*2390*/  FFMA.RZ R23, R29.reuse, R25.reuse, R30.reuse ;  /* 0x000000191d177223 */ /* 0x1c0fe2000000c01e */
[CCC-:B------:R-:W-:Y:S01]  /*23a0*/  FFMA.RP R24, R29.reuse, R25.reuse, R30.reuse ;  /* 0x000000191d187223 */ /* 0x1c0fe2000000801e */
[----:B------:R-:W-:Y:S01]  /*23b0*/  FFMA.RM R29, R29, R25, R30 ;  /* 0x000000191d1d7223 */ /* 0x000fe2000000401e */
[----:B------:R-:W-:Y:S02]  /*23c0*/  IADD3 R25, PT, PT, R5, 0x20, RZ ;  /* 0x0000002005197810 */ /* 0x000fe40007ffe0ff */
[----:B------:R-:W-:Y:S02]  /*23d0*/  LOP3.LUT R23, R23, 0x7fffff, RZ, 0xc0, !PT ;  /* 0x007fffff17177812 */ /* 0x000fe400078ec0ff */
[----:B------:R-:W-:Y:S02]  /*23e0*/  ISETP.NE.AND P2, PT, R5, RZ, PT ;  /* 0x000000ff0500720c */ /* 0x000fe40003f45270 */
[----:B------:R-:W-:Y:S02]  /*23f0*/  LOP3.LUT R28, R23, 0x800000, RZ, 0xfc, !PT ;  /* 0x00800000171c7812 */ /* 0x000fe400078efcff */
[----:B------:R-:W-:-:S02]  /*2400*/  ISETP.NE.AND P1, PT, R5, RZ, PT ;  /* 0x000000ff0500720c */ /* 0x000fc40003f25270 */
[----:B------:R-:W-:Y:S02]  /*2410*/  IADD3 R5, PT, PT, -R5, RZ, RZ ;  /* 0x000000ff05057210 */ /* 0x000fe40007ffe1ff */
[----:B------:R-:W-:Y:S02]  /*2420*/  SHF.L.U32 R25, R28, R25, RZ ;  /* 0x000000191c197219 */ /* 0x000fe400000006ff */
[----:B------:R-:W-:Y:S02]  /*2430*/  FSETP.NEU.FTZ.AND P0, PT, R24, R29, PT ;  /* 0x0000001d1800720b */ /* 0x000fe40003f1d000 */
[----:B------:R-:W-:Y:S02]  /*2440*/  SEL R5, R5, RZ, P2 ;  /* 0x000000ff05057207 */ /* 0x000fe40001000000 */
[----:B------:R-:W-:Y:S02]  /*2450*/  ISETP.NE.AND P1, PT, R25, RZ, P1 ;  /* 0x000000ff1900720c */ /* 0x000fe40000f25270 */
[----:B------:R-:W-:-:S02]  /*2460*/  SHF.R.U32.HI R28, RZ, R5, R28 ;  /* 0x00000005ff1c7219 */ /* 0x000fc4000001161c */
[----:B------:R-:W-:Y:S02]  /*2470*/  PLOP3.LUT P0, PT, P0, P1, PT, 0xf8, 0x8f ;  /* 0x00000000008f781c */ /* 0x000fe40000703f70 */
[----:B------:R-:W-:Y:S02]  /*2480*/  SHF.R.U32.HI R5, RZ, 0x1, R28 ;  /* 0x00000001ff057819 */ /* 0x000fe4000001161c */
[----:B------:R-:W-:-:S04]  /*2490*/  SEL R24, RZ, 0x1, !P0 ;  /* 0x00000001ff187807 */ /* 0x000fc80004000000 */
[----:B------:R-:W-:-:S04]  /*24a0*/  LOP3.LUT R23, R24, 0x1, R5, 0xf8, !PT ;  /* 0x0000000118177812 */ /* 0x000fc800078ef805 */
[----:B------:R-:W-:-:S04]  /*24b0*/  LOP3.LUT R28, R23, R28, RZ, 0xc0, !PT ;  /* 0x0000001c171c7212 */ /* 0x000fc800078ec0ff */
[----:B------:R-:W-:-:S04]  /*24c0*/  IADD3 R5, PT, PT, R5, R28, RZ ;  /* 0x0000001c05057210 */ /* 0x000fc80007ffe0ff */
[----:B------:R-:W-:Y:S01]  /*24d0*/  LOP3.LUT R0, R5, R0, RZ, 0xfc, !PT ;  /* 0x0000000005007212 */ /* 0x000fe200078efcff */
[----:B------:R-:W-:Y:S06]  /*24e0*/  BRA `(.L_x_39) ;  /* 0x0000000000107947 */ /* 0x000fec0003800000 */
.L_x_38:
[----:B------:R-:W-:-:S04]  /*24f0*/  LOP3.LUT R0, R0, 0x80000000, RZ, 0xc0, !PT ;  /* 0x8000000000007812 */ /* 0x000fc800078ec0ff */
[----:B------:R-:W-:Y:S01]  /*2500*/  LOP3.LUT R0, R0, 0x7f800000, RZ, 0xfc, !PT ;  /* 0x7f80000000007812 */ /* 0x000fe200078efcff */
[----:B------:R-:W-:Y:S06]  /*2510*/  BRA `(.L_x_39) ;  /* 0x0000000000047947 */ /* 0x000fec0003800000 */
.L_x_37:
[----:B------:R-:W-:-:S07]  /*2520*/  LEA R0, R23, R0, 0x17 ;  /* 0x0000000017007211 */ /* 0x000fce00078eb8ff */
.L_x_39:
[----:B------:R-:W-:Y:S05]  /*2530*/  BSYNC.RECONVERGENT B3 ;  /* 0x0000000000037941 */ /* 0x000fea0003800200 */
.L_x_36:
[----:B------:R-:W-:Y:S05]  /*2540*/  BRA `(.L_x_40) ;  /* 0x0000000000207947 */ /* 0x000fea0003800000 */
.L_x_35:
[----:B------:R-:W-:-:S04]  /*2550*/  LOP3.LUT R0, R28, 0x80000000, R29, 0x48, !PT ;  /* 0x800000001c007812 */ /* 0x000fc800078e481d */
[----:B------:R-:W-:Y:S01]  /*2560*/  LOP3.LUT R0, R0, 0x7f800000, RZ, 0xfc, !PT ;  /* 0x7f80000000007812 */ /* 0x000fe200078efcff */
[----:B------:R-:W-:Y:S06]  /*2570*/  BRA `(.L_x_40) ;  /* 0x0000000000147947 */ /* 0x000fec0003800000 */
.L_x_34:
[----:B------:R-:W-:Y:S01]  /*2580*/  LOP3.LUT R0, R28, 0x80000000, R29, 0x48, !PT ;  /* 0x800000001c007812 */ /* 0x000fe200078e481d */
[----:B------:R-:W-:Y:S06]  /*2590*/  BRA `(.L_x_40) ;  /* 0x00000000000c7947 */ /* 0x000fec0003800000 */
.L_x_33:
[----:B------:R-:W0:Y:S01]  /*25a0*/  MUFU.RSQ R0, -QNAN ;  /* 0xffc0000000007908 */ /* 0x000e220000001400 */
[----:B------:R-:W-:Y:S05]  /*25b0*/  BRA `(.L_x_40) ;  /* 0x0000000000047947 */ /* 0x000fea0003800000 */
.L_x_32:
[----:B------:R-:W-:-:S07]  /*25c0*/  FADD.FTZ R0, R29, R28 ;  /* 0x0000001c1d007221 */ /* 0x000fce0000010000 */
.L_x_40:
[----:B------:R-:W-:Y:S05]  /*25d0*/  BSYNC.RECONVERGENT B2 ;  /* 0x0000000000027941 */ /* 0x000fea0003800200 */
.L_x_30:
[----:B------:R-:W-:-:S04]  /*25e0*/  HFMA2 R23, -RZ, RZ, 0, 0 ;  /* 0x00000000ff177431 */ /* 0x000fc800000001ff */
[----:B0-----:R-:W-:Y:S05]  /*25f0*/  RET.REL.NODEC R22 `(update_velocity) ;  /* 0xffffffd816807950 */ /* 0x001fea0003c3ffff */
.L_x_41:
        /* <DEDUP_REMOVED lines=16> */
.L_x_43:


//--------------------- .nv.shared.reserved.0     --------------------------
	.section	.nv.shared.reserved.0,"aw",@nobits
	.weak		__nv_reservedSMEM_offset_0_alias
	.size		__nv_reservedSMEM_offset_0_alias, 0, 64
	.other		__nv_reservedSMEM_offset_0_alias,@"STO_CUDA_RESERVED_SHARED STV_DEFAULT"
__nv_reservedSMEM_offset_0_alias:
	.zero		0
	.zero		64


//--------------------- .nv.constant0.update_position --------------------------
	.section	.nv.constant0.update_position,"a",@progbits
	.sectionflags	@""
	.align	4
.nv.constant0.update_position:
	.zero		944


//--------------------- .nv.constant0.update_velocity --------------------------
	.section	.nv.constant0.update_velocity,"a",@progbits
	.sectionflags	@""
	.align	4
.nv.constant0.update_velocity:
	.zero		952


//--------------------- SYMBOLS --------------------------

	.type		.nv.reservedSmem.offset0,@object
	.size		.nv.reservedSmem.offset0,0x4
